//
// Generated by NVIDIA NVVM Compiler
//
// Compiler Build ID: CL-36424714
// Cuda compilation tools, release 13.0, V13.0.88
// Based on NVVM 20.0.0
//

.version 9.0
.target sm_100
.address_size 64

	// .globl	_Z12kernelReducePfPyPj
.const .align 4 .b8 distanceMap[900];
// _ZZ12kernelReducePfPyPjE9distances has been demoted
// _ZZ12kernelReducePfPyPjE9realindex has been demoted

.visible .entry _Z12kernelReducePfPyPj(
	.param .u64 .ptr .align 1 _Z12kernelReducePfPyPj_param_0,
	.param .u64 .ptr .align 1 _Z12kernelReducePfPyPj_param_1,
	.param .u64 .ptr .align 1 _Z12kernelReducePfPyPj_param_2
)
{
	.local .align 4 .b8 	__local_depot0[52];
	.reg .b64 	%SP;
	.reg .b64 	%SPL;
	.reg .pred 	%p<7>;
	.reg .b32 	%r<55>;
	.reg .b32 	%f<32>;
	.reg .b64 	%rd<142>;
	// demoted variable
	.shared .align 4 .b8 _ZZ12kernelReducePfPyPjE9distances[1024];
	// demoted variable
	.shared .align 4 .b8 _ZZ12kernelReducePfPyPjE9realindex[1024];
	mov.u64 	%SPL, __local_depot0;
	ld.param.u64 	%rd2, [_Z12kernelReducePfPyPj_param_1];
	mov.u32 	%r1, %tid.x;
	mov.u32 	%r2, %ctaid.x;
	mov.u32 	%r54, %ntid.x;
	mad.lo.s32 	%r4, %r2, %r54, %r1;
	setp.gt.u32 	%p1, %r4, 479001599;
	@%p1 bra 	$L__BB0_8;
	add.u64 	%rd5, %SPL, 0;
	cvta.to.global.u64 	%rd6, %rd2;
	cvt.u64.u32 	%rd7, %r4;
	ld.global.u64 	%rd8, [%rd6];
	add.s64 	%rd9, %rd8, %rd7;
	mov.b32 	%r10, 1;
	st.local.u32 	[%rd5], %r10;
	mov.b32 	%r11, 2;
	st.local.u32 	[%rd5+4], %r11;
	mov.b32 	%r12, 3;
	st.local.u32 	[%rd5+8], %r12;
	mov.b32 	%r13, 4;
	st.local.u32 	[%rd5+12], %r13;
	mov.b32 	%r14, 5;
	st.local.u32 	[%rd5+16], %r14;
	mov.b32 	%r15, 6;
	st.local.u32 	[%rd5+20], %r15;
	mov.b32 	%r16, 7;
	st.local.u32 	[%rd5+24], %r16;
	mov.b32 	%r17, 8;
	st.local.u32 	[%rd5+28], %r17;
	mov.b32 	%r18, 9;
	st.local.u32 	[%rd5+32], %r18;
	mov.b32 	%r19, 10;
	st.local.u32 	[%rd5+36], %r19;
	mov.b32 	%r20, 11;
	st.local.u32 	[%rd5+40], %r20;
	mov.b32 	%r21, 12;
	st.local.u32 	[%rd5+44], %r21;
	mov.b32 	%r22, 13;
	st.local.u32 	[%rd5+48], %r22;
	mul.hi.u64 	%rd10, %rd9, 5675921253449092805;
	shr.u64 	%rd11, %rd10, 2;
	mul.lo.s64 	%rd12, %rd11, 13;
	sub.s64 	%rd13, %rd9, %rd12;
	shl.b64 	%rd14, %rd13, 2;
	add.s64 	%rd15, %rd5, %rd14;
	ld.local.u32 	%r23, [%rd15];
	st.local.u32 	[%rd15], %r22;
	mul.hi.u64 	%rd16, %rd11, 1537228672809129302;
	mul.lo.s64 	%rd17, %rd16, 12;
	sub.s64 	%rd18, %rd11, %rd17;
	shr.u64 	%rd19, %rd9, 2;
	mul.hi.u64 	%rd20, %rd19, 945986875574848801;
	shr.u64 	%rd21, %rd20, 1;
	shl.b64 	%rd22, %rd18, 2;
	add.s64 	%rd23, %rd5, %rd22;
	ld.local.u32 	%r24, [%rd23];
	ld.local.u32 	%r25, [%rd5+44];
	st.local.u32 	[%rd23], %r25;
	mul.hi.u64 	%rd24, %rd21, 1676976733973595602;
	mul.lo.s64 	%rd25, %rd24, 11;
	sub.s64 	%rd26, %rd21, %rd25;
	mul.hi.u64 	%rd27, %rd9, 5503923639708211205;
	shr.u64 	%rd28, %rd27, 9;
	shl.b64 	%rd29, %rd26, 2;
	add.s64 	%rd30, %rd5, %rd29;
	ld.local.u32 	%r26, [%rd30];
	ld.local.u32 	%r27, [%rd5+40];
	st.local.u32 	[%rd30], %r27;
	mul.hi.u64 	%rd31, %rd28, 1844674407370955162;
	mul.lo.s64 	%rd32, %rd31, 10;
	sub.s64 	%rd33, %rd28, %rd32;
	mul.hi.u64 	%rd34, %rd9, 1100784727941642241;
	shr.u64 	%rd35, %rd34, 10;
	shl.b64 	%rd36, %rd33, 2;
	add.s64 	%rd37, %rd5, %rd36;
	ld.local.u32 	%r28, [%rd37];
	ld.local.u32 	%r29, [%rd5+36];
	st.local.u32 	[%rd37], %r29;
	mul.hi.u64 	%rd38, %rd35, 2049638230412172402;
	mul.lo.s64 	%rd39, %rd38, 9;
	sub.s64 	%rd40, %rd35, %rd39;
	shl.b64 	%rd41, %rd40, 2;
	add.s64 	%rd42, %rd5, %rd41;
	ld.local.u32 	%r30, [%rd42];
	ld.local.u32 	%r31, [%rd5+32];
	st.local.u32 	[%rd42], %r31;
	mul.hi.u64 	%rd43, %rd9, -2791139054095084189;
	shr.u64 	%rd44, %rd43, 20;
	shr.u64 	%rd45, %rd43, 15;
	and.b64  	%rd46, %rd45, 28;
	add.s64 	%rd47, %rd5, %rd46;
	ld.local.u32 	%r32, [%rd47];
	ld.local.u32 	%r33, [%rd5+28];
	st.local.u32 	[%rd47], %r33;
	mul.hi.u64 	%rd48, %rd44, 2635249153387078803;
	mul.lo.s64 	%rd49, %rd48, 7;
	sub.s64 	%rd50, %rd44, %rd49;
	mul.hi.u64 	%rd51, %rd9, -554624051293017413;
	shr.u64 	%rd52, %rd51, 23;
	shl.b64 	%rd53, %rd50, 2;
	add.s64 	%rd54, %rd5, %rd53;
	ld.local.u32 	%r34, [%rd54];
	ld.local.u32 	%r35, [%rd5+24];
	st.local.u32 	[%rd54], %r35;
	mul.hi.u64 	%rd55, %rd52, 3074457345618258603;
	mul.lo.s64 	%rd56, %rd55, 6;
	sub.s64 	%rd57, %rd52, %rd56;
	mul.hi.u64 	%rd58, %rd9, -6518664058765195481;
	shr.u64 	%rd59, %rd58, 25;
	shl.b64 	%rd60, %rd57, 2;
	add.s64 	%rd61, %rd5, %rd60;
	ld.local.u32 	%r36, [%rd61];
	ld.local.u32 	%r37, [%rd5+20];
	st.local.u32 	[%rd61], %r37;
	mul.hi.u64 	%rd62, %rd59, 3689348814741910324;
	mul.lo.s64 	%rd63, %rd62, 5;
	sub.s64 	%rd64, %rd59, %rd63;
	shl.b64 	%rd65, %rd64, 2;
	add.s64 	%rd66, %rd5, %rd65;
	ld.local.u32 	%r38, [%rd66];
	ld.local.u32 	%r39, [%rd5+16];
	st.local.u32 	[%rd66], %r39;
	mul.hi.u64 	%rd67, %rd9, 2385616002988871227;
	shr.u64 	%rd68, %rd67, 27;
	shr.u64 	%rd69, %rd67, 23;
	and.b64  	%rd70, %rd69, 12;
	add.s64 	%rd71, %rd5, %rd70;
	ld.local.u32 	%r40, [%rd71];
	ld.local.u32 	%r41, [%rd5+12];
	st.local.u32 	[%rd71], %r41;
	mul.hi.u64 	%rd72, %rd68, 6148914691236517206;
	mul.lo.s64 	%rd73, %rd72, 3;
	sub.s64 	%rd74, %rd68, %rd73;
	shr.u64 	%rd75, %rd9, 9;
	mul.hi.u64 	%rd76, %rd75, 12425083348900371;
	shl.b64 	%rd77, %rd74, 2;
	add.s64 	%rd78, %rd5, %rd77;
	ld.local.u32 	%r42, [%rd78];
	ld.local.u32 	%r43, [%rd5+8];
	st.local.u32 	[%rd78], %r43;
	shr.u64 	%rd79, %rd76, 10;
	and.b64  	%rd80, %rd79, 4;
	add.s64 	%rd81, %rd5, %rd80;
	ld.local.u32 	%r44, [%rd81];
	ld.local.u32 	%r45, [%rd5+4];
	st.local.u32 	[%rd81], %r45;
	ld.local.u32 	%r46, [%rd5];
	mul.wide.u32 	%rd82, %r23, 4;
	mov.u64 	%rd83, distanceMap;
	add.s64 	%rd84, %rd83, %rd82;
	ld.const.f32 	%f2, [%rd84];
	add.f32 	%f3, %f2, 0f00000000;
	mul.wide.u32 	%rd85, %r23, 56;
	add.s64 	%rd86, %rd84, %rd85;
	mul.wide.u32 	%rd87, %r24, 4;
	add.s64 	%rd88, %rd86, %rd87;
	ld.const.f32 	%f4, [%rd88];
	add.f32 	%f5, %f3, %f4;
	mul.wide.u32 	%rd89, %r24, 60;
	add.s64 	%rd90, %rd83, %rd89;
	mul.wide.u32 	%rd91, %r26, 4;
	add.s64 	%rd92, %rd90, %rd91;
	ld.const.f32 	%f6, [%rd92];
	add.f32 	%f7, %f5, %f6;
	mul.wide.u32 	%rd93, %r26, 60;
	add.s64 	%rd94, %rd83, %rd93;
	mul.wide.u32 	%rd95, %r28, 4;
	add.s64 	%rd96, %rd94, %rd95;
	ld.const.f32 	%f8, [%rd96];
	add.f32 	%f9, %f7, %f8;
	mul.wide.u32 	%rd97, %r28, 60;
	add.s64 	%rd98, %rd83, %rd97;
	mul.wide.u32 	%rd99, %r30, 4;
	add.s64 	%rd100, %rd98, %rd99;
	ld.const.f32 	%f10, [%rd100];
	add.f32 	%f11, %f9, %f10;
	mul.wide.u32 	%rd101, %r30, 60;
	add.s64 	%rd102, %rd83, %rd101;
	mul.wide.u32 	%rd103, %r32, 4;
	add.s64 	%rd104, %rd102, %rd103;
	ld.const.f32 	%f12, [%rd104];
	add.f32 	%f13, %f11, %f12;
	mul.wide.u32 	%rd105, %r32, 60;
	add.s64 	%rd106, %rd83, %rd105;
	mul.wide.u32 	%rd107, %r34, 4;
	add.s64 	%rd108, %rd106, %rd107;
	ld.const.f32 	%f14, [%rd108];
	add.f32 	%f15, %f13, %f14;
	mul.wide.u32 	%rd109, %r34, 60;
	add.s64 	%rd110, %rd83, %rd109;
	mul.wide.u32 	%rd111, %r36, 4;
	add.s64 	%rd112, %rd110, %rd111;
	ld.const.f32 	%f16, [%rd112];
	add.f32 	%f17, %f15, %f16;
	mul.wide.u32 	%rd113, %r36, 60;
	add.s64 	%rd114, %rd83, %rd113;
	mul.wide.u32 	%rd115, %r38, 4;
	add.s64 	%rd116, %rd114, %rd115;
	ld.const.f32 	%f18, [%rd116];
	add.f32 	%f19, %f17, %f18;
	mul.wide.u32 	%rd117, %r38, 60;
	add.s64 	%rd118, %rd83, %rd117;
	mul.wide.u32 	%rd119, %r40, 4;
	add.s64 	%rd120, %rd118, %rd119;
	ld.const.f32 	%f20, [%rd120];
	add.f32 	%f21, %f19, %f20;
	mul.wide.u32 	%rd121, %r40, 60;
	add.s64 	%rd122, %rd83, %rd121;
	mul.wide.u32 	%rd123, %r42, 4;
	add.s64 	%rd124, %rd122, %rd123;
	ld.const.f32 	%f22, [%rd124];
	add.f32 	%f23, %f21, %f22;
	mul.wide.u32 	%rd125, %r42, 60;
	add.s64 	%rd126, %rd83, %rd125;
	mul.wide.u32 	%rd127, %r44, 4;
	add.s64 	%rd128, %rd126, %rd127;
	ld.const.f32 	%f24, [%rd128];
	add.f32 	%f25, %f23, %f24;
	mul.wide.u32 	%rd129, %r44, 60;
	add.s64 	%rd130, %rd83, %rd129;
	mul.wide.u32 	%rd131, %r46, 4;
	add.s64 	%rd132, %rd130, %rd131;
	ld.const.f32 	%f26, [%rd132];
	add.f32 	%f27, %f25, %f26;
	mul.wide.u32 	%rd133, %r46, 60;
	add.s64 	%rd134, %rd83, %rd133;
	ld.const.f32 	%f28, [%rd134+56];
	add.f32 	%f29, %f27, %f28;
	shl.b32 	%r47, %r1, 2;
	mov.u32 	%r48, _ZZ12kernelReducePfPyPjE9distances;
	add.s32 	%r5, %r48, %r47;
	st.shared.f32 	[%r5], %f29;
	mov.u32 	%r49, _ZZ12kernelReducePfPyPjE9realindex;
	add.s32 	%r6, %r49, %r47;
	st.shared.u32 	[%r6], %r4;
	bar.sync 	0;
	setp.lt.u32 	%p2, %r54, 2;
	@%p2 bra 	$L__BB0_6;
$L__BB0_2:
	mov.u32 	%r7, %r54;
	shr.u32 	%r54, %r7, 1;
	setp.ge.u32 	%p3, %r1, %r54;
	@%p3 bra 	$L__BB0_5;
	ld.shared.f32 	%f30, [%r5];
	shl.b32 	%r9, %r54, 2;
	add.s32 	%r50, %r5, %r9;
	ld.shared.f32 	%f1, [%r50];
	setp.leu.f32 	%p4, %f30, %f1;
	@%p4 bra 	$L__BB0_5;
	st.shared.f32 	[%r5], %f1;
	add.s32 	%r51, %r6, %r9;
	ld.shared.u32 	%r52, [%r51];
	st.shared.u32 	[%r6], %r52;
$L__BB0_5:
	bar.sync 	0;
	setp.gt.u32 	%p5, %r7, 3;
	@%p5 bra 	$L__BB0_2;
$L__BB0_6:
	setp.ne.s32 	%p6, %r1, 0;
	@%p6 bra 	$L__BB0_8;
	ld.param.u64 	%rd141, [_Z12kernelReducePfPyPj_param_2];
	ld.param.u64 	%rd140, [_Z12kernelReducePfPyPj_param_0];
	ld.shared.f32 	%f31, [_ZZ12kernelReducePfPyPjE9distances];
	cvta.to.global.u64 	%rd135, %rd140;
	mul.wide.u32 	%rd136, %r2, 4;
	add.s64 	%rd137, %rd135, %rd136;
	st.global.f32 	[%rd137], %f31;
	ld.shared.u32 	%r53, [_ZZ12kernelReducePfPyPjE9realindex];
	cvta.to.global.u64 	%rd138, %rd141;
	add.s64 	%rd139, %rd138, %rd136;
	st.global.u32 	[%rd139], %r53;
$L__BB0_8:
	ret;

}


// ===== COMPILED SASS (sm_100) =====

	.target	sm_100

	.elftype	@"ET_EXEC"


//--------------------- .note.nv.tkinfo           --------------------------
	.section	.note.nv.tkinfo,"",@"SHT_NOTE"
	.sectionflags	@"SHF_NOTE_NV_TKINFO"
	.tkinfo
        /*0018*/ 	.word	0x00000002
        /*0030*/ 	.string	""
        /*0030*/ 	.string	"ptxas"
        /*0030*/ 	.string	"Cuda compilation tools, release 13.0, V13.0.88"
        /*0030*/ 	.string	"Build cuda_13.0.r13.0/compiler.36424714_0"
        /*0030*/ 	.string	"-arch sm_100 -m 64 "



//--------------------- .note.nv.cuinfo           --------------------------
	.section	.note.nv.cuinfo,"",@"SHT_NOTE"
	.sectionflags	@"SHF_NOTE_NV_CUINFO"
        /*0018*/ 	.short	0x0002
        /*001a*/ 	.short	0x0064
        /*001c*/ 	.short	0x0082
	.zero		2


//--------------------- .nv.info                  --------------------------
	.section	.nv.info,"",@"SHT_CUDA_INFO"
	.align	4


	//----- nvinfo : EIATTR_REGCOUNT
	.align		4
        /*0000*/ 	.byte	0x04, 0x2f
        /*0002*/ 	.short	(.L_2 - .L_1)
	.align		4
.L_1:
        /*0004*/ 	.word	index@(_Z12kernelReducePfPyPj)
        /*0008*/ 	.word	0x00000028


	//----- nvinfo : EIATTR_FRAME_SIZE
	.align		4
.L_2:
        /*000c*/ 	.byte	0x04, 0x11
        /*000e*/ 	.short	(.L_4 - .L_3)
	.align		4
.L_3:
        /*0010*/ 	.word	index@(_Z12kernelReducePfPyPj)
        /*0014*/ 	.word	0x00000000


	//----- nvinfo : EIATTR_MIN_STACK_SIZE
	.align		4
.L_4:
        /*0018*/ 	.byte	0x04, 0x12
        /*001a*/ 	.short	(.L_6 - .L_5)
	.align		4
.L_5:
        /*001c*/ 	.word	index@(_Z12kernelReducePfPyPj)
        /*0020*/ 	.word	0x00000000
.L_6:


//--------------------- .nv.compat                --------------------------
	.section	.nv.compat,"",@"SHT_CUDA_COMPAT_INFO"
	.align	4
        /*0000*/ 	.byte	0x02, 0x09, 0x00, 0x00, 0x02, 0x02, 0x01, 0x00, 0x02, 0x05, 0x05, 0x00, 0x03, 0x07, 0x01, 0x01
        /*0010*/ 	.byte	0x02, 0x03, 0x00, 0x00, 0x02, 0x06, 0x01, 0x00, 0x04, 0x0b, 0x08, 0x00, 0x09, 0x00, 0x00, 0x00
        /*0020*/ 	.byte	0x00, 0x00, 0x00, 0x00


//--------------------- .nv.info._Z12kernelReducePfPyPj --------------------------
	.section	.nv.info._Z12kernelReducePfPyPj,"",@"SHT_CUDA_INFO"
	.sectionflags	@""
	.align	4


	//----- nvinfo : EIATTR_CUDA_API_VERSION
	.align		4
        /*0000*/ 	.byte	0x04, 0x37
        /*0002*/ 	.short	(.L_8 - .L_7)
.L_7:
        /*0004*/ 	.word	0x00000082


	//----- nvinfo : EIATTR_KPARAM_INFO
	.align		4
.L_8:
        /*0008*/ 	.byte	0x04, 0x17
        /*000a*/ 	.short	(.L_10 - .L_9)
.L_9:
        /*000c*/ 	.word	0x00000000
        /*0010*/ 	.short	0x0002
        /*0012*/ 	.short	0x0010
        /*0014*/ 	.byte	0x00, 0xf5, 0x21, 0x00


	//----- nvinfo : EIATTR_KPARAM_INFO
	.align		4
.L_10:
        /*0018*/ 	.byte	0x04, 0x17
        /*001a*/ 	.short	(.L_12 - .L_11)
.L_11:
        /*001c*/ 	.word	0x00000000
        /*0020*/ 	.short	0x0001
        /*0022*/ 	.short	0x0008
        /*0024*/ 	.byte	0x00, 0xf5, 0x21, 0x00


	//----- nvinfo : EIATTR_KPARAM_INFO
	.align		4
.L_12:
        /*0028*/ 	.byte	0x04, 0x17
        /*002a*/ 	.short	(.L_14 - .L_13)
.L_13:
        /*002c*/ 	.word	0x00000000
        /*0030*/ 	.short	0x0000
        /*0032*/ 	.short	0x0000
        /*0034*/ 	.byte	0x00, 0xf5, 0x21, 0x00


	//----- nvinfo : EIATTR_SPARSE_MMA_MASK
	.align		4
.L_14:
        /*0038*/ 	.byte	0x03, 0x50
        /*003a*/ 	.short	0x0000


	//----- nvinfo : EIATTR_MAXREG_COUNT
	.align		4
        /*003c*/ 	.byte	0x03, 0x1b
        /*003e*/ 	.short	0x00ff


	//----- nvinfo : EIATTR_NUM_BARRIERS
	.align		4
        /*0040*/ 	.byte	0x02, 0x4c
        /*0042*/ 	.byte	0x01
	.zero		1


	//----- nvinfo : EIATTR_MERCURY_ISA_VERSION
	.align		4
        /*0044*/ 	.byte	0x03, 0x5f
        /*0046*/ 	.short	0x0101


	//----- nvinfo : EIATTR_VRC_CTA_INIT_COUNT
	.align		4
        /*0048*/ 	.byte	0x02, 0x4a
	.zero		1
	.zero		1


	//----- nvinfo : EIATTR_EXIT_INSTR_OFFSETS
	.align		4
        /*004c*/ 	.byte	0x04, 0x1c
        /*004e*/ 	.short	(.L_16 - .L_15)


	//   ....[0]....
.L_15:
        /*0050*/ 	.word	0x00000070


	//   ....[1]....
        /*0054*/ 	.word	0x00002c30


	//   ....[2]....
        /*0058*/ 	.word	0x00002cf0


	//----- nvinfo : EIATTR_CRS_STACK_SIZE
	.align		4
.L_16:
        /*005c*/ 	.byte	0x04, 0x1e
        /*005e*/ 	.short	(.L_18 - .L_17)
.L_17:
        /*0060*/ 	.word	0x00000000


	//----- nvinfo : EIATTR_CBANK_PARAM_SIZE
	.align		4
.L_18:
        /*0064*/ 	.byte	0x03, 0x19
        /*0066*/ 	.short	0x0018


	//----- nvinfo : EIATTR_PARAM_CBANK
	.align		4
        /*0068*/ 	.byte	0x04, 0x0a
        /*006a*/ 	.short	(.L_20 - .L_19)
	.align		4
.L_19:
        /*006c*/ 	.word	index@(.nv.constant0._Z12kernelReducePfPyPj)
        /*0070*/ 	.short	0x0380
        /*0072*/ 	.short	0x0018


	//----- nvinfo : EIATTR_SW_WAR
	.align		4
.L_20:
        /*0074*/ 	.byte	0x04, 0x36
        /*0076*/ 	.short	(.L_22 - .L_21)
.L_21:
        /*0078*/ 	.word	0x00000008
.L_22:


//--------------------- .nv.callgraph             --------------------------
	.section	.nv.callgraph,"",@"SHT_CUDA_CALLGRAPH"
	.align	4
	.sectionentsize	8
	.align		4
        /*0000*/ 	.word	0x00000000
	.align		4
        /*0004*/ 	.word	0xffffffff
	.align		4
        /*0008*/ 	.word	0x00000000
	.align		4
        /*000c*/ 	.word	0xfffffffe
	.align		4
        /*0010*/ 	.word	0x00000000
	.align		4
        /*0014*/ 	.word	0xfffffffd
	.align		4
        /*0018*/ 	.word	0x00000000
	.align		4
        /*001c*/ 	.word	0xfffffffc


//--------------------- .nv.constant3             --------------------------
	.section	.nv.constant3,"a",@progbits
	.align	4
.nv.constant3:
	.type		distanceMap,@object
	.size		distanceMap,(.L_0 - distanceMap)
distanceMap:
	.zero		900
.L_0:


//--------------------- .text._Z12kernelReducePfPyPj --------------------------
	.section	.text._Z12kernelReducePfPyPj,"ax",@progbits
	.align	128
        .global         _Z12kernelReducePfPyPj
        .type           _Z12kernelReducePfPyPj,@function
        .size           _Z12kernelReducePfPyPj,(.L_x_5 - _Z12kernelReducePfPyPj)
        .other          _Z12kernelReducePfPyPj,@"STO_CUDA_ENTRY STV_DEFAULT"
_Z12kernelReducePfPyPj:
.text._Z12kernelReducePfPyPj:
[----:B------:R-:W-:Y:S01]  /*0000*/  LDC R1, c[0x0][0x37c] ;  /* 0x0000df00ff017b82 */ /* 0x000fe20000000800 */
[----:B------:R-:W0:Y:S01]  /*0010*/  S2R R0, SR_TID.X ;  /* 0x0000000000007919 */ /* 0x000e220000002100 */
[----:B------:R-:W1:Y:S01]  /*0020*/  LDCU UR4, c[0x0][0x360] ;  /* 0x00006c00ff0477ac */ /* 0x000e620008000800 */
[----:B------:R-:W0:Y:S01]  /*0030*/  S2R R5, SR_CTAID.X ;  /* 0x0000000000057919 */ /* 0x000e220000002500 */
[----:B-1----:R-:W-:Y:S02]  /*0040*/  IMAD.U32 R6, RZ, RZ, UR4 ;  /* 0x00000004ff067e24 */ /* 0x002fe4000f8e00ff */
[----:B0-----:R-:W-:-:S05]  /*0050*/  IMAD R9, R5, UR4, R0 ;  /* 0x0000000405097c24 */ /* 0x001fca000f8e0200 */
[----:B------:R-:W-:-:S13]  /*0060*/  ISETP.GT.U32.AND P0, PT, R9, 0x1c8cfbff, PT ;  /* 0x1c8cfbff0900780c */ /* 0x000fda0003f04070 */
[----:B------:R-:W-:Y:S05]  /*0070*/  @P0 EXIT ;  /* 0x000000000000094d */ /* 0x000fea0003800000 */
[----:B------:R-:W0:Y:S01]  /*0080*/  LDC.64 R12, c[0x0][0x388] ;  /* 0x0000e200ff0c7b82 */ /* 0x000e220000000a00 */
[----:B------:R-:W0:Y:S02]  /*0090*/  LDCU.64 UR8, c[0x0][0x358] ;  /* 0x00006b00ff0877ac */ /* 0x000e240008000a00 */
[----:B0-----:R-:W2:Y:S01]  /*00a0*/  LDG.E.64 R12, desc[UR8][R12.64] ;  /* 0x000000080c0c7981 */ /* 0x001ea2000c1e1b00 */
[----:B------:R-:W-:-:S04]  /*00b0*/  IMAD.MOV.U32 R4, RZ, RZ, 0x5 ;  /* 0x00000005ff047424 */ /* 0x000fc800078e00ff */
[----:B------:R-:W0:Y:S01]  /*00c0*/  S2UR UR6, SR_CgaCtaId ;  /* 0x00000000000679c3 */ /* 0x000e220000008800 */
[----:B------:R-:W-:Y:S01]  /*00d0*/  IMAD.MOV.U32 R30, RZ, RZ, 0x8 ;  /* 0x00000008ff1e7424 */ /* 0x000fe200078e00ff */
[----:B------:R-:W-:Y:S02]  /*00e0*/  UMOV UR4, 0x400 ;  /* 0x0000040000047882 */ /* 0x000fe40000000000 */
[----:B------:R-:W-:Y:S02]  /*00f0*/  UIADD3 UR5, UPT, UPT, UR4, 0x400, URZ ;  /* 0x0000040004057890 */ /* 0x000fe4000fffe0ff */
[----:B0-----:R-:W-:Y:S02]  /*0100*/  ULEA UR4, UR6, UR4, 0x18 ;  /* 0x0000000406047291 */ /* 0x001fe4000f8ec0ff */
[----:B------:R-:W-:Y:S01]  /*0110*/  ULEA UR5, UR6, UR5, 0x18 ;  /* 0x0000000506057291 */ /* 0x000fe2000f8ec0ff */
[----:B--2---:R-:W-:-:S05]  /*0120*/  IADD3 R32, P0, PT, R9, R12, RZ ;  /* 0x0000000c09207210 */ /* 0x004fca0007f1e0ff */
[----:B------:R-:W-:Y:S02]  /*0130*/  IMAD.X R31, RZ, RZ, R13, P0 ;  /* 0x000000ffff1f7224 */ /* 0x000fe400000e060d */
[----:B------:R-:W-:-:S03]  /*0140*/  IMAD.WIDE.U32 R20, R32, -0x585127fb, RZ ;  /* 0xa7aed80520147825 */ /* 0x000fc600078e00ff */
[--C-:B------:R-:W-:Y:S01]  /*0150*/  SHF.R.U32.HI R0, RZ, 0x2, R31.reuse ;  /* 0x00000002ff007819 */ /* 0x100fe2000001161f */
[C---:B------:R-:W-:Y:S01]  /*0160*/  IMAD.WIDE.U32 R2, R31.reuse, -0x585127fb, RZ ;  /* 0xa7aed8051f027825 */ /* 0x040fe200078e00ff */
[C-C-:B------:R-:W-:Y:S02]  /*0170*/  SHF.R.U64 R7, R32.reuse, 0x2, R31.reuse ;  /* 0x0000000220077819 */ /* 0x140fe4000000121f */
[----:B------:R-:W-:Y:S01]  /*0180*/  SHF.R.U64 R36, R32, 0x9, R31 ;  /* 0x0000000920247819 */ /* 0x000fe2000000121f */
[----:B------:R-:W-:-:S04]  /*0190*/  IMAD.WIDE.U32 R16, R31, -0x3b13b13b, RZ ;  /* 0xc4ec4ec51f107825 */ /* 0x000fc800078e00ff */
[----:B------:R-:W-:-:S04]  /*01a0*/  IMAD.WIDE.U32 R2, P5, R32, 0x4c61dd63, R2 ;  /* 0x4c61dd6320027825 */ /* 0x000fc800078a0002 */
[----:B------:R-:W-:Y:S01]  /*01b0*/  IMAD.WIDE.U32 R10, R31, -0x44dd07ff, RZ ;  /* 0xbb22f8011f0a7825 */ /* 0x000fe200078e00ff */
[----:B------:R-:W-:Y:S02]  /*01c0*/  IADD3 RZ, P0, PT, R21, R2, RZ ;  /* 0x0000000215ff7210 */ /* 0x000fe40007f1e0ff */
[----:B------:R-:W-:Y:S01]  /*01d0*/  IADD3.X R21, PT, PT, RZ, RZ, RZ, P5, !PT ;  /* 0x000000ffff157210 */ /* 0x000fe20002ffe4ff */
[----:B------:R-:W-:-:S04]  /*01e0*/  IMAD.WIDE.U32 R18, R0, 0x20d20d21, RZ ;  /* 0x20d20d2100127825 */ /* 0x000fc800078e00ff */
[----:B------:R-:W-:-:S04]  /*01f0*/  IMAD.WIDE.U32 R14, R32, -0x3b13b13b, RZ ;  /* 0xc4ec4ec5200e7825 */ /* 0x000fc800078e00ff */
[----:B------:R-:W-:-:S04]  /*0200*/  IMAD.WIDE.U32 R12, P4, R32, 0x4ec4ec4e, R16 ;  /* 0x4ec4ec4e200c7825 */ /* 0x000fc80007880010 */
[----:B------:R-:W-:Y:S01]  /*0210*/  IMAD.MOV.U32 R20, RZ, RZ, R3 ;  /* 0x000000ffff147224 */ /* 0x000fe200078e0003 */
[----:B------:R-:W-:Y:S01]  /*0220*/  IADD3 RZ, P3, PT, R15, R12, RZ ;  /* 0x0000000c0fff7210 */ /* 0x000fe20007f7e0ff */
[----:B------:R-:W-:Y:S01]  /*0230*/  IMAD.WIDE.U32 R22, R32, -0x44dd07ff, RZ ;  /* 0xbb22f80120167825 */ /* 0x000fe200078e00ff */
[----:B------:R-:W-:-:S03]  /*0240*/  MOV R14, R13 ;  /* 0x0000000d000e7202 */ /* 0x000fc60000000f00 */
[----:B------:R-:W-:-:S04]  /*0250*/  IMAD.WIDE.U32 R10, P6, R32, 0xf46c5e0, R10 ;  /* 0x0f46c5e0200a7825 */ /* 0x000fc800078c000a */
[----:B------:R-:W-:Y:S01]  /*0260*/  IMAD.WIDE.U32.X R2, R31, 0x4c61dd63, R20, P0 ;  /* 0x4c61dd631f027825 */ /* 0x000fe200000e0414 */
[----:B------:R-:W-:-:S03]  /*0270*/  IADD3 RZ, P1, PT, R23, R10, RZ ;  /* 0x0000000a17ff7210 */ /* 0x000fc60007f3e0ff */
[----:B------:R-:W-:Y:S01]  /*0280*/  IMAD.WIDE.U32 R18, P2, R7, 0xd20d20d, R18 ;  /* 0x0d20d20d07127825 */ /* 0x000fe20007840012 */
[----:B------:R-:W-:-:S03]  /*0290*/  SHF.R.U32.HI R33, RZ, 0x9, R3 ;  /* 0x00000009ff217819 */ /* 0x000fc60000011603 */
[----:B------:R-:W-:-:S04]  /*02a0*/  IMAD.WIDE.U32 R16, R7, 0x20d20d21, RZ ;  /* 0x20d20d2107107825 */ /* 0x000fc800078e00ff */
[----:B------:R-:W-:Y:S01]  /*02b0*/  IMAD.X R15, RZ, RZ, RZ, P4 ;  /* 0x000000ffff0f7224 */ /* 0x000fe200020e06ff */
[----:B------:R-:W-:Y:S01]  /*02c0*/  IADD3 RZ, P4, PT, R17, R18, RZ ;  /* 0x0000001211ff7210 */ /* 0x000fe20007f9e0ff */
[----:B------:R-:W-:Y:S01]  /*02d0*/  IMAD.X R23, RZ, RZ, RZ, P6 ;  /* 0x000000ffff177224 */ /* 0x000fe200030e06ff */
[----:B------:R-:W-:Y:S01]  /*02e0*/  IADD3.X R17, PT, PT, RZ, RZ, RZ, P2, !PT ;  /* 0x000000ffff117210 */ /* 0x000fe200017fe4ff */
[----:B------:R-:W-:Y:S02]  /*02f0*/  IMAD.MOV.U32 R22, RZ, RZ, R11 ;  /* 0x000000ffff167224 */ /* 0x000fe400078e000b */
[----:B------:R-:W-:Y:S01]  /*0300*/  IMAD.WIDE.U32.X R10, R31, 0x4ec4ec4e, R14, P3 ;  /* 0x4ec4ec4e1f0a7825 */ /* 0x000fe200018e040e */
[----:B------:R-:W-:-:S03]  /*0310*/  SHF.R.U64 R14, R2, 0x9, R3 ;  /* 0x00000009020e7819 */ /* 0x000fc60000001203 */
[----:B------:R-:W-:Y:S01]  /*0320*/  IMAD.MOV.U32 R16, RZ, RZ, R19 ;  /* 0x000000ffff107224 */ /* 0x000fe200078e0013 */
[----:B------:R-:W-:Y:S01]  /*0330*/  SHF.R.U32.HI R29, RZ, 0x2, R11 ;  /* 0x00000002ff1d7819 */ /* 0x000fe2000001160b */
[----:B------:R-:W-:Y:S01]  /*0340*/  IMAD.WIDE.U32.X R18, R31, 0xf46c5e0, R22, P1 ;  /* 0x0f46c5e01f127825 */ /* 0x000fe200008e0416 */
[----:B------:R-:W-:-:S03]  /*0350*/  SHF.R.U64 R3, R10, 0x2, R11 ;  /* 0x000000020a037819 */ /* 0x000fc6000000120b */
[----:B------:R-:W-:Y:S01]  /*0360*/  IMAD.WIDE.U32 R24, R33, -0x66666666, RZ ;  /* 0x9999999a21187825 */ /* 0x000fe200078e00ff */
[--C-:B------:R-:W-:Y:S02]  /*0370*/  SHF.R.U32.HI R37, RZ, 0xa, R19.reuse ;  /* 0x0000000aff257819 */ /* 0x100fe40000011613 */
[----:B------:R-:W-:Y:S01]  /*0380*/  SHF.R.U64 R2, R18, 0xa, R19 ;  /* 0x0000000a12027819 */ /* 0x000fe20000001213 */
[----:B------:R-:W-:-:S04]  /*0390*/  IMAD.WIDE.U32.X R12, R0, 0xd20d20d, R16, P4 ;  /* 0x0d20d20d000c7825 */ /* 0x000fc800020e0410 */
[----:B------:R-:W-:Y:S02]  /*03a0*/  HFMA2 R0, -RZ, RZ, 0, 4.17232513427734375e-07 ;  /* 0x00000007ff007431 */ /* 0x000fe400000001ff */
[----:B------:R-:W-:Y:S01]  /*03b0*/  IMAD.WIDE.U32 R18, R14, -0x66666666, RZ ;  /* 0x9999999a0e127825 */ /* 0x000fe200078e00ff */
[--C-:B------:R-:W-:Y:S02]  /*03c0*/  SHF.R.U32.HI R15, RZ, 0x1, R13.reuse ;  /* 0x00000001ff0f7819 */ /* 0x100fe4000001160d */
[----:B------:R-:W-:Y:S01]  /*03d0*/  SHF.R.U64 R7, R12, 0x1, R13 ;  /* 0x000000010c077819 */ /* 0x000fe2000000120d */
[----:B------:R-:W-:-:S04]  /*03e0*/  IMAD.WIDE.U32 R16, R29, 0x55555556, RZ ;  /* 0x555555561d107825 */ /* 0x000fc800078e00ff */
[----:B------:R-:W-:-:S04]  /*03f0*/  IMAD.WIDE.U32 R24, R14, 0x19999999, R24 ;  /* 0x199999990e187825 */ /* 0x000fc800078e0018 */
[----:B------:R-:W-:Y:S01]  /*0400*/  IMAD.WIDE.U32 R10, R37, 0x71c71c72, RZ ;  /* 0x71c71c72250a7825 */ /* 0x000fe200078e00ff */
[----:B------:R-:W-:-:S03]  /*0410*/  IADD3 RZ, P2, PT, R19, R24, RZ ;  /* 0x0000001813ff7210 */ /* 0x000fc60007f5e0ff */
[----:B------:R-:W-:-:S04]  /*0420*/  IMAD.WIDE.U32 R12, R15, 0x5d1745d2, RZ ;  /* 0x5d1745d20f0c7825 */ /* 0x000fc800078e00ff */
[----:B------:R-:W-:-:S04]  /*0430*/  IMAD.WIDE.U32 R22, R3, 0x55555556, RZ ;  /* 0x5555555603167825 */ /* 0x000fc800078e00ff */
[----:B------:R-:W-:-:S04]  /*0440*/  IMAD.WIDE.U32 R16, R3, 0x15555555, R16 ;  /* 0x1555555503107825 */ /* 0x000fc800078e0010 */
[----:B------:R-:W-:Y:S01]  /*0450*/  IMAD R24, R3, -0xd, R32 ;  /* 0xfffffff303187824 */ /* 0x000fe200078e0220 */
[----:B------:R-:W-:Y:S01]  /*0460*/  IADD3 RZ, P0, PT, R23, R16, RZ ;  /* 0x0000001017ff7210 */ /* 0x000fe20007f1e0ff */
[----:B------:R-:W-:-:S04]  /*0470*/  IMAD.WIDE.U32 R20, R2, 0x71c71c72, RZ ;  /* 0x71c71c7202147825 */ /* 0x000fc800078e00ff */
[----:B------:R-:W-:Y:S02]  /*0480*/  HFMA2 R23, -RZ, RZ, 0, 5.9604644775390625e-08 ;  /* 0x00000001ff177431 */ /* 0x000fe400000001ff */
[----:B------:R-:W-:-:S04]  /*0490*/  IMAD.WIDE.U32 R10, R2, 0x1c71c71c, R10 ;  /* 0x1c71c71c020a7825 */ /* 0x000fc800078e000a */
[----:B------:R-:W-:Y:S01]  /*04a0*/  IMAD.SHL.U32 R24, R24, 0x4, RZ ;  /* 0x0000000418187824 */ /* 0x000fe200078e00ff */
[----:B------:R-:W-:Y:S01]  /*04b0*/  IADD3 RZ, P3, PT, R21, R10, RZ ;  /* 0x0000000a15ff7210 */ /* 0x000fe20007f7e0ff */
[----:B------:R-:W-:-:S03]  /*04c0*/  IMAD.WIDE.U32 R26, R7, 0x5d1745d2, RZ ;  /* 0x5d1745d2071a7825 */ /* 0x000fc600078e00ff */
[C---:B------:R-:W-:Y:S01]  /*04d0*/  ISETP.EQ.AND P5, PT, R24.reuse, 0x4, PT ;  /* 0x000000041800780c */ /* 0x040fe20003fa2270 */
[----:B------:R-:W-:Y:S01]  /*04e0*/  IMAD.WIDE.U32 R12, R7, 0x1745d174, R12 ;  /* 0x1745d174070c7825 */ /* 0x000fe200078e000c */
[C---:B------:R-:W-:Y:S02]  /*04f0*/  ISETP.EQ.AND P6, PT, R24.reuse, 0x10, PT ;  /* 0x000000101800780c */ /* 0x040fe40003fc2270 */
[C---:B------:R-:W-:Y:S01]  /*0500*/  ISETP.EQ.AND P4, PT, R24.reuse, 0x14, PT ;  /* 0x000000141800780c */ /* 0x040fe20003f82270 */
[----:B------:R-:W-:Y:S01]  /*0510*/  IMAD.X R33, R33, 0x19999999, R25, P2 ;  /* 0x1999999921217824 */ /* 0x000fe200010e0619 */
[C---:B------:R-:W-:Y:S01]  /*0520*/  ISETP.EQ.AND P2, PT, R24.reuse, RZ, PT ;  /* 0x000000ff1800720c */ /* 0x040fe20003f42270 */
[----:B------:R-:W-:Y:S01]  /*0530*/  IMAD.X R16, R29, 0x15555555, R17, P0 ;  /* 0x155555551d107824 */ /* 0x000fe200000e0611 */
[----:B------:R-:W-:Y:S01]  /*0540*/  IADD3 RZ, P1, PT, R27, R12, RZ ;  /* 0x0000000c1bff7210 */ /* 0x000fe20007f3e0ff */
[----:B------:R-:W-:Y:S01]  /*0550*/  IMAD.X R37, R37, 0x1c71c71c, R11, P3 ;  /* 0x1c71c71c25257824 */ /* 0x000fe200018e060b */
[C---:B------:R-:W-:Y:S01]  /*0560*/  ISETP.EQ.AND P0, PT, R24.reuse, 0x8, PT ;  /* 0x000000081800780c */ /* 0x040fe20003f02270 */
[----:B------:R-:W-:Y:S01]  /*0570*/  IMAD.MOV.U32 R11, RZ, RZ, 0x3 ;  /* 0x00000003ff0b7424 */ /* 0x000fe200078e00ff */
[C---:B------:R-:W-:Y:S01]  /*0580*/  ISETP.EQ.AND P3, PT, R24.reuse, 0xc, PT ;  /* 0x0000000c1800780c */ /* 0x040fe20003f62270 */
[----:B------:R-:W-:Y:S01]  /*0590*/  IMAD.X R8, R15, 0x1745d174, R13, P1 ;  /* 0x1745d1740f087824 */ /* 0x000fe200008e060d */
[----:B------:R-:W-:Y:S01]  /*05a0*/  ISETP.EQ.AND P1, PT, R24, 0x18, PT ;  /* 0x000000181800780c */ /* 0x000fe20003f22270 */
[----:B------:R-:W-:Y:S01]  /*05b0*/  IMAD.MOV.U32 R13, RZ, RZ, 0x2 ;  /* 0x00000002ff0d7424 */ /* 0x000fe200078e00ff */
[----:B------:R-:W-:Y:S01]  /*05c0*/  MOV R12, 0x4 ;  /* 0x00000004000c7802 */ /* 0x000fe20000000f00 */
[----:B------:R-:W-:-:S02]  /*05d0*/  @P5 IMAD.MOV.U32 R13, RZ, RZ, 0xd ;  /* 0x0000000dff0d5424 */ /* 0x000fc400078e00ff */
[----:B------:R-:W-:Y:S01]  /*05e0*/  @P2 MOV R28, 0x1 ;  /* 0x00000001001c2802 */ /* 0x000fe20000000f00 */
[----:B------:R-:W-:Y:S01]  /*05f0*/  IMAD R26, R16, -0xc, R3 ;  /* 0xfffffff4101a7824 */ /* 0x000fe200078e0203 */
[----:B------:R-:W-:Y:S01]  /*0600*/  @P2 MOV R23, 0xd ;  /* 0x0000000d00172802 */ /* 0x000fe20000000f00 */
[----:B------:R-:W-:Y:S01]  /*0610*/  IMAD.MOV.U32 R3, RZ, RZ, 0x6 ;  /* 0x00000006ff037424 */ /* 0x000fe200078e00ff */
[----:B------:R-:W-:Y:S01]  /*0620*/  @P5 MOV R28, 0x2 ;  /* 0x00000002001c5802 */ /* 0x000fe20000000f00 */
[----:B------:R-:W-:Y:S01]  /*0630*/  @P0 IMAD.MOV.U32 R28, RZ, RZ, 0x3 ;  /* 0x00000003ff1c0424 */ /* 0x000fe200078e00ff */
[C---:B------:R-:W-:Y:S01]  /*0640*/  ISETP.EQ.AND P2, PT, R24.reuse, 0x1c, PT ;  /* 0x0000001c1800780c */ /* 0x040fe20003f42270 */
[----:B------:R-:W-:Y:S01]  /*0650*/  @P3 IMAD.MOV.U32 R28, RZ, RZ, 0x4 ;  /* 0x00000004ff1c3424 */ /* 0x000fe200078e00ff */
[----:B------:R-:W-:Y:S01]  /*0660*/  ISETP.EQ.AND P5, PT, R24, 0x20, PT ;  /* 0x000000201800780c */ /* 0x000fe20003fa2270 */
[----:B------:R-:W-:Y:S01]  /*0670*/  @P6 IMAD.MOV.U32 R28, RZ, RZ, 0x5 ;  /* 0x00000005ff1c6424 */ /* 0x000fe200078e00ff */
[----:B------:R-:W-:Y:S01]  /*0680*/  @P0 MOV R11, 0xd ;  /* 0x0000000d000b0802 */ /* 0x000fe20000000f00 */
[----:B------:R-:W-:Y:S01]  /*0690*/  IMAD.SHL.U32 R26, R26, 0x4, RZ ;  /* 0x000000041a1a7824 */ /* 0x000fe200078e00ff */
[C---:B------:R-:W-:Y:S01]  /*06a0*/  ISETP.EQ.AND P0, PT, R24.reuse, 0x24, PT ;  /* 0x000000241800780c */ /* 0x040fe20003f02270 */
[----:B------:R-:W-:Y:S01]  /*06b0*/  @P4 IMAD.MOV.U32 R28, RZ, RZ, 0x6 ;  /* 0x00000006ff1c4424 */ /* 0x000fe200078e00ff */
[----:B------:R-:W-:Y:S01]  /*06c0*/  @P1 MOV R28, 0x7 ;  /* 0x00000007001c1802 */ /* 0x000fe20000000f00 */
[----:B------:R-:W-:Y:S01]  /*06d0*/  @P1 IMAD.MOV.U32 R0, RZ, RZ, 0xd ;  /* 0x0000000dff001424 */ /* 0x000fe200078e00ff */
[----:B------:R-:W-:Y:S01]  /*06e0*/  ISETP.EQ.AND P1, PT, R24, 0x2c, PT ;  /* 0x0000002c1800780c */ /* 0x000fe20003f22270 */
[----:B------:R-:W-:Y:S01]  /*06f0*/  @P4 IMAD.MOV.U32 R3, RZ, RZ, 0xd ;  /* 0x0000000dff034424 */ /* 0x000fe200078e00ff */
[----:B------:R-:W-:Y:S01]  /*0700*/  @P3 MOV R12, 0xd ;  /* 0x0000000d000c3802 */ /* 0x000fe20000000f00 */
[----:B------:R-:W-:Y:S01]  /*0710*/  @P6 IMAD.MOV.U32 R4, RZ, RZ, 0xd ;  /* 0x0000000dff046424 */ /* 0x000fe200078e00ff */
[C---:B------:R-:W-:Y:S01]  /*0720*/  ISETP.EQ.AND P3, PT, R26.reuse, RZ, PT ;  /* 0x000000ff1a00720c */ /* 0x040fe20003f62270 */
[----:B------:R-:W-:Y:S01]  /*0730*/  IMAD.MOV.U32 R29, RZ, RZ, 0x9 ;  /* 0x00000009ff1d7424 */ /* 0x000fe200078e00ff */
[----:B------:R-:W-:Y:S01]  /*0740*/  ISETP.EQ.AND P4, PT, R26, 0x4, PT ;  /* 0x000000041a00780c */ /* 0x000fe20003f82270 */
[----:B------:R-:W-:Y:S01]  /*0750*/  @P2 IMAD.MOV.U32 R30, RZ, RZ, 0xd ;  /* 0x0000000dff1e2424 */ /* 0x000fe200078e00ff */
[----:B------:R-:W-:Y:S01]  /*0760*/  ISETP.EQ.AND P6, PT, R24, 0x28, PT ;  /* 0x000000281800780c */ /* 0x000fe20003fc2270 */
[----:B------:R-:W-:Y:S01]  /*0770*/  IMAD.MOV.U32 R17, RZ, RZ, 0xa ;  /* 0x0000000aff117424 */ /* 0x000fe200078e00ff */
[----:B------:R-:W-:Y:S01]  /*0780*/  @P2 MOV R28, 0x8 ;  /* 0x00000008001c2802 */ /* 0x000fe20000000f00 */
[----:B------:R-:W-:Y:S01]  /*0790*/  @P5 IMAD.MOV.U32 R28, RZ, RZ, 0x9 ;  /* 0x00000009ff1c5424 */ /* 0x000fe200078e00ff */
[C---:B------:R-:W-:Y:S01]  /*07a0*/  ISETP.EQ.AND P2, PT, R26.reuse, 0x8, PT ;  /* 0x000000081a00780c */ /* 0x040fe20003f42270 */
[----:B------:R-:W-:Y:S01]  /*07b0*/  @P0 IMAD.MOV.U32 R28, RZ, RZ, 0xa ;  /* 0x0000000aff1c0424 */ /* 0x000fe200078e00ff */
[----:B------:R-:W-:Y:S01]  /*07c0*/  @P5 MOV R29, 0xd ;  /* 0x0000000d001d5802 */ /* 0x000fe20000000f00 */
[----:B------:R-:W-:Y:S01]  /*07d0*/  IMAD.MOV.U32 R15, RZ, RZ, 0xc ;  /* 0x0000000cff0f7424 */ /* 0x000fe200078e00ff */
[----:B------:R-:W-:Y:S01]  /*07e0*/  ISETP.EQ.AND P5, PT, R26, 0xc, PT ;  /* 0x0000000c1a00780c */ /* 0x000fe20003fa2270 */
[----:B------:R-:W-:Y:S01]  /*07f0*/  IMAD.WIDE.U32 R18, R31, 0x26caaabb, RZ ;  /* 0x26caaabb1f127825 */ /* 0x000fe200078e00ff */
[----:B------:R-:W-:-:S02]  /*0800*/  @P0 MOV R17, 0xd ;  /* 0x0000000d00110802 */ /* 0x000fc40000000f00 */
[C---:B------:R-:W-:Y:S01]  /*0810*/  ISETP.EQ.AND P0, PT, R26.reuse, 0x10, PT ;  /* 0x000000101a00780c */ /* 0x040fe20003f02270 */
[----:B------:R-:W-:Y:S01]  /*0820*/  @P1 IMAD.MOV.U32 R15, RZ, RZ, 0xd ;  /* 0x0000000dff0f1424 */ /* 0x000fe200078e00ff */
[----:B------:R-:W-:Y:S01]  /*0830*/  P2R R22, PR, RZ, 0x2 ;  /* 0x00000002ff167803 */ /* 0x000fe20000000000 */
[----:B------:R-:W-:Y:S01]  /*0840*/  @P3 IMAD.MOV.U32 R10, RZ, RZ, R23 ;  /* 0x000000ffff0a3224 */ /* 0x000fe200078e0017 */
[C---:B------:R-:W-:Y:S01]  /*0850*/  ISETP.EQ.AND P1, PT, R26.reuse, 0x2c, PT ;  /* 0x0000002c1a00780c */ /* 0x040fe20003f22270 */
[----:B------:R-:W-:Y:S01]  /*0860*/  @P4 IMAD.MOV.U32 R10, RZ, RZ, R13 ;  /* 0x000000ffff0a4224 */ /* 0x000fe200078e000d */
[----:B------:R-:W-:Y:S01]  /*0870*/  @P3 MOV R23, R15 ;  /* 0x0000000f00173202 */ /* 0x000fe20000000f00 */
[----:B------:R-:W-:Y:S01]  /*0880*/  IMAD.MOV.U32 R16, RZ, RZ, 0xb ;  /* 0x0000000bff107424 */ /* 0x000fe200078e00ff */
[----:B------:R-:W-:Y:S01]  /*0890*/  @P6 MOV R16, 0xd ;  /* 0x0000000d00106802 */ /* 0x000fe20000000f00 */
[----:B------:R-:W-:Y:S01]  /*08a0*/  @P4 IMAD.MOV.U32 R13, RZ, RZ, R15 ;  /* 0x000000ffff0d4224 */ /* 0x000fe200078e000f */
[C---:B------:R-:W-:Y:S01]  /*08b0*/  ISETP.EQ.AND P3, PT, R26.reuse, 0x18, PT ;  /* 0x000000181a00780c */ /* 0x040fe20003f62270 */
[----:B------:R-:W-:Y:S01]  /*08c0*/  @P6 IMAD.MOV.U32 R28, RZ, RZ, 0xb ;  /* 0x0000000bff1c6424 */ /* 0x000fe200078e00ff */
[----:B------:R-:W-:Y:S01]  /*08d0*/  ISETP.EQ.AND P6, PT, R26, 0x14, PT ;  /* 0x000000141a00780c */ /* 0x000fe20003fc2270 */
[----:B------:R-:W-:-:S04]  /*08e0*/  IMAD.WIDE.U32 R34, R32, 0x26caaabb, RZ ;  /* 0x26caaabb20227825 */ /* 0x000fc800078e00ff */
[----:B------:R-:W-:-:S04]  /*08f0*/  IMAD.WIDE.U32 R18, P4, R32, -0x7b26ba3, R18 ;  /* 0xf84d945d20127825 */ /* 0x000fc80007880012 */
[----:B------:R-:W-:Y:S01]  /*0900*/  @P2 IMAD.MOV.U32 R10, RZ, RZ, R11 ;  /* 0x000000ffff0a2224 */ /* 0x000fe200078e000b */
[----:B------:R-:W-:Y:S01]  /*0910*/  @P2 MOV R11, R15 ;  /* 0x0000000f000b2202 */ /* 0x000fe20000000f00 */
[----:B------:R-:W-:Y:S01]  /*0920*/  @P5 IMAD.MOV.U32 R10, RZ, RZ, R12 ;  /* 0x000000ffff0a5224 */ /* 0x000fe200078e000c */
[C---:B------:R-:W-:Y:S01]  /*0930*/  ISETP.EQ.AND P2, PT, R26.reuse, 0x1c, PT ;  /* 0x0000001c1a00780c */ /* 0x040fe20003f42270 */
[----:B------:R-:W-:Y:S01]  /*0940*/  @P0 IMAD.MOV.U32 R10, RZ, RZ, R4 ;  /* 0x000000ffff0a0224 */ /* 0x000fe200078e0004 */
[----:B------:R-:W-:Y:S01]  /*0950*/  @P6 MOV R10, R3 ;  /* 0x00000003000a6202 */ /* 0x000fe20000000f00 */
[----:B------:R-:W-:Y:S01]  /*0960*/  @P0 IMAD.MOV.U32 R4, RZ, RZ, R15 ;  /* 0x000000ffff040224 */ /* 0x000fe200078e000f */
[----:B------:R-:W-:Y:S01]  /*0970*/  IADD3 RZ, P0, PT, R35, R18, RZ ;  /* 0x0000001223ff7210 */ /* 0x000fe20007f1e0ff */
[----:B------:R-:W-:Y:S01]  /*0980*/  IMAD.X R21, RZ, RZ, RZ, P4 ;  /* 0x000000ffff157224 */ /* 0x000fe200020e06ff */
[----:B------:R-:W-:Y:S01]  /*0990*/  ISETP.EQ.AND P4, PT, R26, 0x24, PT ;  /* 0x000000241a00780c */ /* 0x000fe20003f82270 */
[----:B------:R-:W-:Y:S01]  /*09a0*/  IMAD.MOV.U32 R20, RZ, RZ, R19 ;  /* 0x000000ffff147224 */ /* 0x000fe200078e0013 */
[----:B------:R-:W-:Y:S01]  /*09b0*/  @P3 MOV R10, R0 ;  /* 0x00000000000a3202 */ /* 0x000fe20000000f00 */
[----:B------:R-:W-:Y:S01]  /*09c0*/  IMAD R8, R8, -0xb, R7 ;  /* 0xfffffff508087824 */ /* 0x000fe200078e0207 */
[----:B------:R-:W-:Y:S01]  /*09d0*/  @P3 MOV R0, R15 ;  /* 0x0000000f00003202 */ /* 0x000fe20000000f00 */
[----:B------:R-:W-:Y:S01]  /*09e0*/  @P5 IMAD.MOV.U32 R12, RZ, RZ, R15 ;  /* 0x000000ffff0c5224 */ /* 0x000fe200078e000f */
[C---:B------:R-:W-:Y:S01]  /*09f0*/  ISETP.EQ.AND P5, PT, R26.reuse, 0x20, PT ;  /* 0x000000201a00780c */ /* 0x040fe20003fa2270 */
[----:B------:R-:W-:Y:S01]  /*0a00*/  IMAD.WIDE.U32.X R20, R31, -0x7b26ba3, R20, P0 ;  /* 0xf84d945d1f147825 */ /* 0x000fe200000e0414 */
[----:B------:R-:W-:-:S03]  /*0a10*/  ISETP.EQ.AND P0, PT, R26, 0x28, PT ;  /* 0x000000281a00780c */ /* 0x000fc60003f02270 */
[----:B------:R-:W-:Y:S01]  /*0a20*/  IMAD.SHL.U32 R8, R8, 0x4, RZ ;  /* 0x0000000408087824 */ /* 0x000fe200078e00ff */
[----:B------:R-:W-:Y:S01]  /*0a30*/  SHF.R.U64 R27, R20, 0x17, R21 ;  /* 0x00000017141b7819 */ /* 0x000fe20000001215 */
[--C-:B------:R-:W-:Y:S02]  /*0a40*/  @P6 IMAD.MOV.U32 R3, RZ, RZ, R15.reuse ;  /* 0x000000ffff036224 */ /* 0x100fe400078e000f */
[----:B------:R-:W-:Y:S01]  /*0a50*/  @P2 IMAD.MOV.U32 R10, RZ, RZ, R30 ;  /* 0x000000ffff0a2224 */ /* 0x000fe200078e001e */
[C---:B------:R-:W-:Y:S01]  /*0a60*/  ISETP.EQ.AND P6, PT, R8.reuse, RZ, PT ;  /* 0x000000ff0800720c */ /* 0x040fe20003fc2270 */
[----:B------:R-:W-:Y:S01]  /*0a70*/  @P2 IMAD.MOV.U32 R30, RZ, RZ, R15 ;  /* 0x000000ffff1e2224 */ /* 0x000fe200078e000f */
[C---:B------:R-:W-:Y:S01]  /*0a80*/  ISETP.EQ.AND P3, PT, R8.reuse, 0x4, PT ;  /* 0x000000040800780c */ /* 0x040fe20003f62270 */
[----:B------:R-:W-:Y:S01]  /*0a90*/  IMAD R33, R33, -0xa, R14 ;  /* 0xfffffff621217824 */ /* 0x000fe200078e020e */
[C---:B------:R-:W-:Y:S01]  /*0aa0*/  ISETP.EQ.AND P2, PT, R8.reuse, 0x8, PT ;  /* 0x000000080800780c */ /* 0x040fe20003f42270 */
[----:B------:R-:W-:Y:S01]  /*0ab0*/  HFMA2 R14, -RZ, RZ, 0, 7.74860382080078125e-07 ;  /* 0x0000000dff0e7431 */ /* 0x000fe200000001ff */
[----:B------:R-:W-:Y:S01]  /*0ac0*/  @P5 MOV R10, R29 ;  /* 0x0000001d000a5202 */ /* 0x000fe20000000f00 */
[----:B------:R-:W-:Y:S01]  /*0ad0*/  @P4 IMAD.MOV.U32 R10, RZ, RZ, R17 ;  /* 0x000000ffff0a4224 */ /* 0x000fe200078e0011 */
[----:B------:R-:W-:Y:S01]  /*0ae0*/  SHF.L.U32 R33, R33, 0x2, RZ ;  /* 0x0000000221217819 */ /* 0x000fe200000006ff */
[----:B------:R-:W-:Y:S01]  /*0af0*/  @P0 IMAD.MOV.U32 R10, RZ, RZ, R16 ;  /* 0x000000ffff0a0224 */ /* 0x000fe200078e0010 */
[----:B------:R-:W-:Y:S01]  /*0b00*/  @P0 MOV R16, R15 ;  /* 0x0000000f00100202 */ /* 0x000fe20000000f00 */
[--C-:B------:R-:W-:Y:S01]  /*0b10*/  @P4 IMAD.MOV.U32 R17, RZ, RZ, R15.reuse ;  /* 0x000000ffff114224 */ /* 0x100fe200078e000f */
[C---:B------:R-:W-:Y:S01]  /*0b20*/  ISETP.EQ.AND P4, PT, R8.reuse, 0xc, PT ;  /* 0x0000000c0800780c */ /* 0x040fe20003f82270 */
[----:B------:R-:W-:Y:S01]  /*0b30*/  @P5 IMAD.MOV.U32 R29, RZ, RZ, R15 ;  /* 0x000000ffff1d5224 */ /* 0x000fe200078e000f */
[----:B------:R-:W-:Y:S01]  /*0b40*/  @P6 MOV R7, R23 ;  /* 0x0000001700076202 */ /* 0x000fe20000000f00 */
[----:B------:R-:W-:Y:S01]  /*0b50*/  @P3 IMAD.MOV.U32 R7, RZ, RZ, R13 ;  /* 0x000000ffff073224 */ /* 0x000fe200078e000d */
[C---:B------:R-:W-:Y:S01]  /*0b60*/  ISETP.EQ.AND P0, PT, R8.reuse, 0x10, PT ;  /* 0x000000100800780c */ /* 0x040fe20003f02270 */
[--C-:B------:R-:W-:Y:S01]  /*0b70*/  @P6 IMAD.MOV.U32 R23, RZ, RZ, R16.reuse ;  /* 0x000000ffff176224 */ /* 0x100fe200078e0010 */
[C---:B------:R-:W-:Y:S01]  /*0b80*/  ISETP.EQ.AND P6, PT, R8.reuse, 0x14, PT ;  /* 0x000000140800780c */ /* 0x040fe20003fc2270 */
[----:B------:R-:W-:Y:S01]  /*0b90*/  @P2 IMAD.MOV.U32 R7, RZ, RZ, R11 ;  /* 0x000000ffff072224 */ /* 0x000fe200078e000b */
[----:B------:R-:W-:Y:S01]  /*0ba0*/  @P2 MOV R11, R16 ;  /* 0x00000010000b2202 */ /* 0x000fe20000000f00 */
[----:B------:R-:W-:Y:S01]  /*0bb0*/  @P3 IMAD.MOV.U32 R13, RZ, RZ, R16 ;  /* 0x000000ffff0d3224 */ /* 0x000fe200078e0010 */
[----:B------:R-:W-:Y:S01]  /*0bc0*/  ISETP.EQ.AND P3, PT, R8, 0x18, PT ;  /* 0x000000180800780c */ /* 0x000fe20003f62270 */
[----:B------:R-:W-:Y:S01]  /*0bd0*/  IMAD.WIDE.U32 R34, R32, 0x6f31c727, RZ ;  /* 0x6f31c72720227825 */ /* 0x000fe200078e00ff */
[----:B------:R-:W-:-:S02]  /*0be0*/  ISETP.EQ.AND P2, PT, R8, 0x1c, PT ;  /* 0x0000001c0800780c */ /* 0x000fc40003f42270 */
[----:B------:R-:W-:Y:S01]  /*0bf0*/  @P4 MOV R7, R12 ;  /* 0x0000000c00074202 */ /* 0x000fe20000000f00 */
[----:B------:R-:W-:Y:S01]  /*0c00*/  @P4 IMAD.MOV.U32 R12, RZ, RZ, R16 ;  /* 0x000000ffff0c4224 */ /* 0x000fe200078e0010 */
[----:B------:R-:W-:Y:S01]  /*0c10*/  ISETP.EQ.AND P4, PT, R8, 0x20, PT ;  /* 0x000000200800780c */ /* 0x000fe20003f82270 */
[----:B------:R-:W-:Y:S01]  /*0c20*/  @P0 IMAD.MOV.U32 R7, RZ, RZ, R4 ;  /* 0x000000ffff070224 */ /* 0x000fe200078e0004 */
[----:B------:R-:W-:Y:S01]  /*0c30*/  @P1 MOV R10, R15 ;  /* 0x0000000f000a1202 */ /* 0x000fe20000000f00 */
[----:B------:R-:W-:Y:S01]  /*0c40*/  @P6 IMAD.MOV.U32 R7, RZ, RZ, R3 ;  /* 0x000000ffff076224 */ /* 0x000fe200078e0003 */
[----:B------:R-:W-:Y:S01]  /*0c50*/  ISETP.NE.AND P1, PT, R22, RZ, PT ;  /* 0x000000ff1600720c */ /* 0x000fe20003f25270 */
[----:B------:R-:W-:Y:S01]  /*0c60*/  @P6 IMAD.MOV.U32 R3, RZ, RZ, R16 ;  /* 0x000000ffff036224 */ /* 0x000fe200078e0010 */
[----:B------:R-:W-:Y:S01]  /*0c70*/  SHF.R.U32.HI R22, RZ, 0x17, R21 ;  /* 0x00000017ff167819 */ /* 0x000fe20000011615 */
[----:B------:R-:W-:Y:S01]  /*0c80*/  @P3 IMAD.MOV.U32 R7, RZ, RZ, R0 ;  /* 0x000000ffff073224 */ /* 0x000fe200078e0000 */
[----:B------:R-:W-:Y:S01]  /*0c90*/  @P0 MOV R4, R16 ;  /* 0x0000001000040202 */ /* 0x000fe20000000f00 */
[----:B------:R-:W-:Y:S01]  /*0ca0*/  IMAD.WIDE.U32 R20, R27, -0x55555555, RZ ;  /* 0xaaaaaaab1b147825 */ /* 0x000fe200078e00ff */
[----:B------:R-:W-:-:S02]  /*0cb0*/  @P2 MOV R7, R30 ;  /* 0x0000001e00072202 */ /* 0x000fc40000000f00 */
[----:B------:R-:W-:Y:S01]  /*0cc0*/  ISETP.EQ.AND P0, PT, R24, 0x30, PT ;  /* 0x000000301800780c */ /* 0x000fe20003f02270 */
[--C-:B------:R-:W-:Y:S01]  /*0cd0*/  @P2 IMAD.MOV.U32 R30, RZ, RZ, R16.reuse ;  /* 0x000000ffff1e2224 */ /* 0x100fe200078e0010 */
[----:B------:R-:W-:Y:S01]  /*0ce0*/  ISETP.EQ.AND P2, PT, R8, 0x24, PT ;  /* 0x000000240800780c */ /* 0x000fe20003f42270 */
[----:B------:R-:W-:Y:S01]  /*0cf0*/  IMAD.WIDE.U32 R18, R22, -0x55555555, RZ ;  /* 0xaaaaaaab16127825 */ /* 0x000fe200078e00ff */
[----:B------:R-:W-:Y:S02]  /*0d00*/  @P4 MOV R7, R29 ;  /* 0x0000001d00074202 */ /* 0x000fe40000000f00 */
[----:B------:R-:W-:Y:S01]  /*0d10*/  ISETP.EQ.AND P6, PT, R26, 0x30, PT ;  /* 0x000000301a00780c */ /* 0x000fe20003fc2270 */
[----:B------:R-:W-:Y:S01]  /*0d20*/  @P4 IMAD.MOV.U32 R29, RZ, RZ, R16 ;  /* 0x000000ffff1d4224 */ /* 0x000fe200078e0010 */
[----:B------:R-:W-:Y:S01]  /*0d30*/  ISETP.EQ.AND P4, PT, R8, 0x28, PT ;  /* 0x000000280800780c */ /* 0x000fe20003f82270 */
[----:B------:R-:W-:-:S04]  /*0d40*/  IMAD.WIDE.U32 R24, R31, 0x6f31c727, RZ ;  /* 0x6f31c7271f187825 */ /* 0x000fc800078e00ff */
[----:B------:R-:W-:Y:S01]  /*0d50*/  IMAD.WIDE.U32 R18, R27, 0x2aaaaaaa, R18 ;  /* 0x2aaaaaaa1b127825 */ /* 0x000fe200078e0012 */
[----:B------:R-:W-:-:S03]  /*0d60*/  @P0 MOV R14, 0xd ;  /* 0x0000000d000e0802 */ /* 0x000fc60000000f00 */
[----:B------:R-:W-:Y:S01]  /*0d70*/  @P2 IMAD.MOV.U32 R7, RZ, RZ, R17 ;  /* 0x000000ffff072224 */ /* 0x000fe200078e0011 */
[----:B------:R-:W-:Y:S01]  /*0d80*/  IADD3 RZ, P5, PT, R21, R18, RZ ;  /* 0x0000001215ff7210 */ /* 0x000fe20007fbe0ff */
[--C-:B------:R-:W-:Y:S01]  /*0d90*/  @P2 IMAD.MOV.U32 R17, RZ, RZ, R16.reuse ;  /* 0x000000ffff112224 */ /* 0x100fe200078e0010 */
[----:B------:R-:W-:Y:S01]  /*0da0*/  ISETP.EQ.AND P2, PT, R8, 0x2c, PT ;  /* 0x0000002c0800780c */ /* 0x000fe20003f42270 */
[----:B------:R-:W-:Y:S02]  /*0db0*/  @P3 IMAD.MOV.U32 R0, RZ, RZ, R16 ;  /* 0x000000ffff003224 */ /* 0x000fe400078e0010 */
[----:B------:R-:W-:-:S04]  /*0dc0*/  IMAD.WIDE.U32 R24, P3, R32, -0x5a76f26d, R24 ;  /* 0xa5890d9320187825 */ /* 0x000fc80007860018 */
[----:B------:R-:W-:Y:S01]  /*0dd0*/  IMAD.X R21, RZ, RZ, RZ, P3 ;  /* 0x000000ffff157224 */ /* 0x000fe200018e06ff */
[----:B------:R-:W-:Y:S01]  /*0de0*/  IADD3 RZ, P3, PT, R35, R24, RZ ;  /* 0x0000001823ff7210 */ /* 0x000fe20007f7e0ff */
[----:B------:R-:W-:Y:S02]  /*0df0*/  IMAD.MOV.U32 R20, RZ, RZ, R25 ;  /* 0x000000ffff147224 */ /* 0x000fe400078e0019 */
[----:B------:R-:W-:Y:S01]  /*0e00*/  @P4 IMAD.MOV.U32 R7, RZ, RZ, R16 ;  /* 0x000000ffff074224 */ /* 0x000fe200078e0010 */
[----:B------:R-:W-:Y:S01]  /*0e10*/  ISETP.EQ.AND P4, PT, R8, 0x30, PT ;  /* 0x000000300800780c */ /* 0x000fe20003f82270 */
[----:B------:R-:W-:Y:S01]  /*0e20*/  @P6 IMAD.MOV.U32 R10, RZ, RZ, R14 ;  /* 0x000000ffff0a6224 */ /* 0x000fe200078e000e */
[----:B------:R-:W-:Y:S01]  /*0e30*/  @P2 MOV R7, R15 ;  /* 0x0000000f00072202 */ /* 0x000fe20000000f00 */
[----:B------:R-:W-:Y:S01]  /*0e40*/  @P6 IMAD.MOV.U32 R14, RZ, RZ, R15 ;  /* 0x000000ffff0e6224 */ /* 0x000fe200078e000f */
[----:B------:R-:W-:Y:S01]  /*0e50*/  ISETP.EQ.AND P6, PT, R33, RZ, PT ;  /* 0x000000ff2100720c */ /* 0x000fe20003fc2270 */
[----:B------:R-:W-:Y:S01]  /*0e60*/  IMAD.WIDE.U32.X R20, R31, -0x5a76f26d, R20, P3 ;  /* 0xa5890d931f147825 */ /* 0x000fe200018e0414 */
[----:B------:R-:W-:-:S03]  /*0e70*/  ISETP.EQ.AND P3, PT, R33, 0x4, PT ;  /* 0x000000042100780c */ /* 0x000fc60003f62270 */
[----:B------:R-:W-:Y:S01]  /*0e80*/  @P2 IMAD.MOV.U32 R15, RZ, RZ, R16 ;  /* 0x000000ffff0f2224 */ /* 0x000fe200078e0010 */
[----:B------:R-:W-:Y:S01]  /*0e90*/  ISETP.EQ.AND P2, PT, R33, 0x8, PT ;  /* 0x000000082100780c */ /* 0x000fe20003f42270 */
[----:B------:R-:W-:Y:S01]  /*0ea0*/  IMAD R2, R37, -0x9, R2 ;  /* 0xfffffff725027824 */ /* 0x000fe200078e0202 */
[----:B------:R-:W-:Y:S01]  /*0eb0*/  SHF.R.U32.HI R35, RZ, 0x19, R21 ;  /* 0x00000019ff237819 */ /* 0x000fe20000011615 */
[----:B------:R-:W-:Y:S01]  /*0ec0*/  @P4 IMAD.MOV.U32 R7, RZ, RZ, R14 ;  /* 0x000000ffff074224 */ /* 0x000fe200078e000e */
[----:B------:R-:W-:Y:S01]  /*0ed0*/  @P4 MOV R14, R16 ;  /* 0x00000010000e4202 */ /* 0x000fe20000000f00 */
[----:B------:R-:W-:Y:S01]  /*0ee0*/  IMAD.X R22, R22, 0x2aaaaaaa, R19, P5 ;  /* 0x2aaaaaaa16167824 */ /* 0x000fe200028e0613 */
[C---:B------:R-:W-:Y:S01]  /*0ef0*/  ISETP.EQ.AND P4, PT, R33.reuse, 0xc, PT ;  /* 0x0000000c2100780c */ /* 0x040fe20003f82270 */
[----:B------:R-:W-:Y:S01]  /*0f00*/  @P6 IMAD.MOV.U32 R26, RZ, RZ, R23 ;  /* 0x000000ffff1a6224 */ /* 0x000fe200078e0017 */
[C---:B------:R-:W-:Y:S01]  /*0f10*/  ISETP.EQ.AND P5, PT, R33.reuse, 0x20, PT ;  /* 0x000000202100780c */ /* 0x040fe20003fa2270 */
[--C-:B------:R-:W-:Y:S01]  /*0f20*/  @P6 IMAD.MOV.U32 R23, RZ, RZ, R17.reuse ;  /* 0x000000ffff176224 */ /* 0x100fe200078e0011 */
[----:B------:R-:W-:Y:S01]  /*0f30*/  @P3 MOV R26, R13 ;  /* 0x0000000d001a3202 */ /* 0x000fe20000000f00 */
[----:B------:R-:W-:Y:S01]  /*0f40*/  @P3 IMAD.MOV.U32 R13, RZ, RZ, R17 ;  /* 0x000000ffff0d3224 */ /* 0x000fe200078e0011 */
[C---:B------:R-:W-:Y:S01]  /*0f50*/  ISETP.EQ.AND P6, PT, R33.reuse, 0x10, PT ;  /* 0x000000102100780c */ /* 0x040fe20003fc2270 */
[----:B------:R-:W-:Y:S01]  /*0f60*/  @P2 IMAD.MOV.U32 R26, RZ, RZ, R11 ;  /* 0x000000ffff1a2224 */ /* 0x000fe200078e000b */
[----:B------:R-:W-:Y:S01]  /*0f70*/  ISETP.EQ.AND P3, PT, R33, 0x14, PT ;  /* 0x000000142100780c */ /* 0x000fe20003f62270 */
[----:B------:R-:W-:Y:S01]  /*0f80*/  IMAD.WIDE.U32 R18, R35, 0x33333334, RZ ;  /* 0x3333333423127825 */ /* 0x000fe200078e00ff */
[----:B------:R-:W-:-:S02]  /*0f90*/  @P2 MOV R11, R17 ;  /* 0x00000011000b2202 */ /* 0x000fc40000000f00 */
[C---:B------:R-:W-:Y:S01]  /*0fa0*/  ISETP.EQ.AND P2, PT, R33.reuse, 0x18, PT ;  /* 0x000000182100780c */ /* 0x040fe20003f42270 */
[----:B------:R-:W-:Y:S01]  /*0fb0*/  @P4 IMAD.MOV.U32 R26, RZ, RZ, R12 ;  /* 0x000000ffff1a4224 */ /* 0x000fe200078e000c */
[----:B------:R-:W-:Y:S01]  /*0fc0*/  SHF.L.U32 R2, R2, 0x2, RZ ;  /* 0x0000000202027819 */ /* 0x000fe200000006ff */
[----:B------:R-:W-:Y:S01]  /*0fd0*/  @P4 IMAD.MOV.U32 R12, RZ, RZ, R17 ;  /* 0x000000ffff0c4224 */ /* 0x000fe200078e0011 */
[C---:B------:R-:W-:Y:S01]  /*0fe0*/  ISETP.EQ.AND P4, PT, R33.reuse, 0x1c, PT ;  /* 0x0000001c2100780c */ /* 0x040fe20003f82270 */
[----:B------:R-:W-:Y:S01]  /*0ff0*/  IMAD R22, R22, -0x6, R27 ;  /* 0xfffffffa16167824 */ /* 0x000fe200078e021b */
[----:B------:R-:W-:Y:S01]  /*1000*/  SHF.R.U64 R25, R20, 0x19, R21 ;  /* 0x0000001914197819 */ /* 0x000fe20000001215 */
[----:B------:R-:W-:Y:S01]  /*1010*/  @P1 IMAD.MOV.U32 R28, RZ, RZ, 0xc ;  /* 0x0000000cff1c1424 */ /* 0x000fe200078e00ff */
[----:B------:R-:W-:Y:S01]  /*1020*/  @P6 MOV R26, R4 ;  /* 0x00000004001a6202 */ /* 0x000fe20000000f00 */
[----:B------:R-:W-:Y:S02]  /*1030*/  @P3 IMAD.MOV.U32 R26, RZ, RZ, R3 ;  /* 0x000000ffff1a3224 */ /* 0x000fe400078e0003 */
[--C-:B------:R-:W-:Y:S01]  /*1040*/  @P3 IMAD.MOV.U32 R3, RZ, RZ, R17.reuse ;  /* 0x000000ffff033224 */ /* 0x100fe200078e0011 */
[----:B------:R-:W-:Y:S01]  /*1050*/  ISETP.EQ.AND P3, PT, R33, 0x24, PT ;  /* 0x000000242100780c */ /* 0x000fe20003f62270 */
[----:B------:R-:W-:Y:S01]  /*1060*/  @P2 IMAD.MOV.U32 R26, RZ, RZ, R0 ;  /* 0x000000ffff1a2224 */ /* 0x000fe200078e0000 */
[----:B------:R-:W-:Y:S01]  /*1070*/  @P2 MOV R0, R17 ;  /* 0x0000001100002202 */ /* 0x000fe20000000f00 */
[--C-:B------:R-:W-:Y:S01]  /*1080*/  @P6 IMAD.MOV.U32 R4, RZ, RZ, R17.reuse ;  /* 0x000000ffff046224 */ /* 0x100fe200078e0011 */
[C---:B------:R-:W-:Y:S01]  /*1090*/  ISETP.EQ.AND P2, PT, R2.reuse, RZ, PT ;  /* 0x000000ff0200720c */ /* 0x040fe20003f42270 */
[----:B------:R-:W-:Y:S01]  /*10a0*/  @P4 IMAD.MOV.U32 R26, RZ, RZ, R30 ;  /* 0x000000ffff1a4224 */ /* 0x000fe200078e001e */
[----:B------:R-:W-:Y:S01]  /*10b0*/  @P5 MOV R26, R29 ;  /* 0x0000001d001a5202 */ /* 0x000fe20000000f00 */
[--C-:B------:R-:W-:Y:S01]  /*10c0*/  @P5 IMAD.MOV.U32 R29, RZ, RZ, R17.reuse ;  /* 0x000000ffff1d5224 */ /* 0x100fe200078e0011 */
[C---:B------:R-:W-:Y:S01]  /*10d0*/  ISETP.EQ.AND P5, PT, R2.reuse, 0x8, PT ;  /* 0x000000080200780c */ /* 0x040fe20003fa2270 */
[----:B------:R-:W-:Y:S01]  /*10e0*/  @P4 IMAD.MOV.U32 R30, RZ, RZ, R17 ;  /* 0x000000ffff1e4224 */ /* 0x000fe200078e0011 */
[C---:B------:R-:W-:Y:S01]  /*10f0*/  ISETP.EQ.AND P4, PT, R2.reuse, 0x4, PT ;  /* 0x000000040200780c */ /* 0x040fe20003f82270 */
[----:B------:R-:W-:Y:S01]  /*1100*/  IMAD.WIDE.U32 R18, R25, 0x33333333, R18 ;  /* 0x3333333319127825 */ /* 0x000fe200078e0012 */
[----:B------:R-:W-:-:S03]  /*1110*/  ISETP.EQ.AND P6, PT, R2, 0xc, PT ;  /* 0x0000000c0200780c */ /* 0x000fc60003fc2270 */
[----:B------:R-:W-:Y:S02]  /*1120*/  IMAD.WIDE.U32 R20, R25, 0x33333334, RZ ;  /* 0x3333333419147825 */ /* 0x000fe400078e00ff */
[----:B------:R-:W-:Y:S02]  /*1130*/  @P2 MOV R8, R23 ;  /* 0x0000001700082202 */ /* 0x000fe40000000f00 */
[----:B------:R-:W-:Y:S01]  /*1140*/  @P2 IMAD.MOV.U32 R23, RZ, RZ, R29 ;  /* 0x000000ffff172224 */ /* 0x000fe200078e001d */
[C---:B------:R-:W-:Y:S01]  /*1150*/  ISETP.EQ.AND P2, PT, R2.reuse, 0x10, PT ;  /* 0x000000100200780c */ /* 0x040fe20003f42270 */
[----:B------:R-:W-:Y:S01]  /*1160*/  @P3 IMAD.MOV.U32 R26, RZ, RZ, R17 ;  /* 0x000000ffff1a3224 */ /* 0x000fe200078e0011 */
[----:B------:R-:W-:Y:S01]  /*1170*/  IADD3 RZ, P3, PT, R21, R18, RZ ;  /* 0x0000001215ff7210 */ /* 0x000fe20007f7e0ff */
[----:B------:R-:W-:Y:S01]  /*1180*/  @P4 IMAD.MOV.U32 R8, RZ, RZ, R13 ;  /* 0x000000ffff084224 */ /* 0x000fe200078e000d */
[----:B------:R-:W-:Y:S01]  /*1190*/  @P5 MOV R8, R11 ;  /* 0x0000000b00085202 */ /* 0x000fe20000000f00 */
[----:B------:R-:W-:Y:S01]  /*11a0*/  @P6 IMAD.MOV.U32 R8, RZ, RZ, R12 ;  /* 0x000000ffff086224 */ /* 0x000fe200078e000c */
[----:B------:R-:W-:Y:S01]  /*11b0*/  @P5 MOV R11, R29 ;  /* 0x0000001d000b5202 */ /* 0x000fe20000000f00 */
[----:B------:R-:W-:Y:S01]  /*11c0*/  IMAD.X R24, R35, 0x33333333, R19, P3 ;  /* 0x3333333323187824 */ /* 0x000fe200018e0613 */
[C---:B------:R-:W-:Y:S01]  /*11d0*/  ISETP.EQ.AND P3, PT, R2.reuse, 0x14, PT ;  /* 0x000000140200780c */ /* 0x040fe20003f62270 */
[----:B------:R-:W-:Y:S01]  /*11e0*/  IMAD.WIDE.U32 R20, R31, -0x7e0eaa9d, RZ ;  /* 0x81f155631f147825 */ /* 0x000fe200078e00ff */
[----:B------:R-:W-:-:S03]  /*11f0*/  ISETP.EQ.AND P5, PT, R2, 0x18, PT ;  /* 0x000000180200780c */ /* 0x000fc60003fa2270 */
[----:B------:R-:W-:Y:S01]  /*1200*/  @P2 IMAD.MOV.U32 R8, RZ, RZ, R4 ;  /* 0x000000ffff082224 */ /* 0x000fe200078e0004 */
[----:B------:R-:W-:Y:S01]  /*1210*/  @P2 MOV R4, R29 ;  /* 0x0000001d00042202 */ /* 0x000fe20000000f00 */
[----:B------:R-:W-:Y:S01]  /*1220*/  @P4 IMAD.MOV.U32 R13, RZ, RZ, R29 ;  /* 0x000000ffff0d4224 */ /* 0x000fe200078e001d */
[----:B------:R-:W-:Y:S01]  /*1230*/  ISETP.EQ.AND P2, PT, R2, 0x1c, PT ;  /* 0x0000001c0200780c */ /* 0x000fe20003f42270 */
[----:B------:R-:W-:-:S04]  /*1240*/  IMAD.WIDE.U32 R20, P4, R32, -0x26bc1e2f, R20 ;  /* 0xd943e1d120147825 */ /* 0x000fc80007880014 */
[----:B------:R-:W-:-:S04]  /*1250*/  IMAD.WIDE.U32 R18, R32, -0x7e0eaa9d, RZ ;  /* 0x81f1556320127825 */ /* 0x000fc800078e00ff */
[----:B------:R-:W-:Y:S01]  /*1260*/  @P6 IMAD.MOV.U32 R12, RZ, RZ, R29 ;  /* 0x000000ffff0c6224 */ /* 0x000fe200078e001d */
[----:B------:R-:W-:Y:S01]  /*1270*/  IADD3 RZ, P6, PT, R19, R20, RZ ;  /* 0x0000001413ff7210 */ /* 0x000fe20007fde0ff */
[----:B------:R-:W-:Y:S01]  /*1280*/  @P3 IMAD.MOV.U32 R8, RZ, RZ, R3 ;  /* 0x000000ffff083224 */ /* 0x000fe200078e0003 */
[----:B------:R-:W-:Y:S01]  /*1290*/  IADD3.X R19, PT, PT, RZ, RZ, RZ, P4, !PT ;  /* 0x000000ffff137210 */ /* 0x000fe200027fe4ff */
[----:B------:R-:W-:Y:S01]  /*12a0*/  @P3 IMAD.MOV.U32 R3, RZ, RZ, R29 ;  /* 0x000000ffff033224 */ /* 0x000fe200078e001d */
[C---:B------:R-:W-:Y:S01]  /*12b0*/  ISETP.EQ.AND P3, PT, R2.reuse, 0x20, PT ;  /* 0x000000200200780c */ /* 0x040fe20003f62270 */
[----:B------:R-:W-:Y:S01]  /*12c0*/  @P5 IMAD.MOV.U32 R8, RZ, RZ, R0 ;  /* 0x000000ffff085224 */ /* 0x000fe200078e0000 */
[C---:B------:R-:W-:Y:S01]  /*12d0*/  ISETP.EQ.AND P4, PT, R33.reuse, 0x28, PT ;  /* 0x000000282100780c */ /* 0x040fe20003f82270 */
[----:B------:R-:W-:Y:S01]  /*12e0*/  IMAD.MOV.U32 R18, RZ, RZ, R21 ;  /* 0x000000ffff127224 */ /* 0x000fe200078e0015 */
[----:B------:R-:W-:Y:S01]  /*12f0*/  @P2 MOV R8, R30 ;  /* 0x0000001e00082202 */ /* 0x000fe20000000f00 */
[--C-:B------:R-:W-:Y:S01]  /*1300*/  @P5 IMAD.MOV.U32 R0, RZ, RZ, R29.reuse ;  /* 0x000000ffff005224 */ /* 0x100fe200078e001d */
[C---:B------:R-:W-:Y:S01]  /*1310*/  ISETP.EQ.AND P5, PT, R33.reuse, 0x2c, PT ;  /* 0x0000002c2100780c */ /* 0x040fe20003fa2270 */
[----:B------:R-:W-:Y:S01]  /*1320*/  @P2 IMAD.MOV.U32 R30, RZ, RZ, R29 ;  /* 0x000000ffff1e2224 */ /* 0x000fe200078e001d */
[----:B------:R-:W-:Y:S01]  /*1330*/  ISETP.EQ.AND P2, PT, R33, 0x30, PT ;  /* 0x000000302100780c */ /* 0x000fe20003f42270 */
[----:B------:R-:W-:Y:S01]  /*1340*/  IMAD.WIDE.U32.X R18, R31, -0x26bc1e2f, R18, P6 ;  /* 0xd943e1d11f127825 */ /* 0x000fe200030e0412 */
[----:B------:R-:W-:-:S03]  /*1350*/  ISETP.EQ.AND P6, PT, R2, 0x30, PT ;  /* 0x000000300200780c */ /* 0x000fc60003fc2270 */
[----:B------:R-:W-:Y:S01]  /*1360*/  @P3 MOV R8, R29 ;  /* 0x0000001d00083202 */ /* 0x000fe20000000f00 */
[----:B------:R-:W-:Y:S01]  /*1370*/  @P0 IMAD.MOV.U32 R28, RZ, RZ, 0xd ;  /* 0x0000000dff1c0424 */ /* 0x000fe200078e00ff */
[----:B------:R-:W-:Y:S01]  /*1380*/  SHF.R.U64 R35, R18, 0xf, R19 ;  /* 0x0000000f12237819 */ /* 0x000fe20000001213 */
[----:B------:R-:W-:Y:S01]  /*1390*/  @P4 IMAD.MOV.U32 R26, RZ, RZ, R16 ;  /* 0x000000ffff1a4224 */ /* 0x000fe200078e0010 */
[C---:B------:R-:W-:Y:S01]  /*13a0*/  ISETP.EQ.AND P3, PT, R2.reuse, 0x24, PT ;  /* 0x000000240200780c */ /* 0x040fe20003f62270 */
[--C-:B------:R-:W-:Y:S01]  /*13b0*/  @P4 IMAD.MOV.U32 R16, RZ, RZ, R17.reuse ;  /* 0x000000ffff104224 */ /* 0x100fe200078e0011 */
[----:B------:R-:W-:Y:S02]  /*13c0*/  LOP3.LUT R35, R35, 0x1c, RZ, 0xc0, !PT ;  /* 0x0000001c23237812 */ /* 0x000fe400078ec0ff */
[----:B------:R-:W-:Y:S02]  /*13d0*/  ISETP.EQ.AND P4, PT, R2, 0x28, PT ;  /* 0x000000280200780c */ /* 0x000fe40003f82270 */
[----:B------:R-:W-:Y:S01]  /*13e0*/  @P5 MOV R26, R15 ;  /* 0x0000000f001a5202 */ /* 0x000fe20000000f00 */
[--C-:B------:R-:W-:Y:S01]  /*13f0*/  @P5 IMAD.MOV.U32 R15, RZ, RZ, R17.reuse ;  /* 0x000000ffff0f5224 */ /* 0x100fe200078e0011 */
[----:B------:R-:W-:Y:S01]  /*1400*/  @P2 MOV R26, R14 ;  /* 0x0000000e001a2202 */ /* 0x000fe20000000f00 */
[----:B------:R-:W-:Y:S01]  /*1410*/  @P2 IMAD.MOV.U32 R14, RZ, RZ, R17 ;  /* 0x000000ffff0e2224 */ /* 0x000fe200078e0011 */
[----:B------:R-:W-:-:S02]  /*1420*/  ISETP.EQ.AND P5, PT, R35, RZ, PT ;  /* 0x000000ff2300720c */ /* 0x000fc40003fa2270 */
[----:B------:R-:W-:Y:S01]  /*1430*/  ISETP.EQ.AND P2, PT, R35, 0x4, PT ;  /* 0x000000042300780c */ /* 0x000fe20003f42270 */
[----:B------:R-:W-:Y:S01]  /*1440*/  @P3 IMAD.MOV.U32 R8, RZ, RZ, R17 ;  /* 0x000000ffff083224 */ /* 0x000fe200078e0011 */
[----:B------:R-:W-:Y:S01]  /*1450*/  SHF.R.U32.HI R33, RZ, 0x14, R19 ;  /* 0x00000014ff217819 */ /* 0x000fe20000011613 */
[----:B------:R-:W-:Y:S01]  /*1460*/  @P3 IMAD.MOV.U32 R17, RZ, RZ, R29 ;  /* 0x000000ffff113224 */ /* 0x000fe200078e001d */
[----:B------:R-:W-:Y:S01]  /*1470*/  SHF.R.U64 R34, R18, 0x14, R19 ;  /* 0x0000001412227819 */ /* 0x000fe20000001213 */
[----:B------:R-:W-:Y:S01]  /*1480*/  @P4 IMAD.MOV.U32 R8, RZ, RZ, R16 ;  /* 0x000000ffff084224 */ /* 0x000fe200078e0010 */
[----:B------:R-:W-:Y:S01]  /*1490*/  @P4 MOV R16, R29 ;  /* 0x0000001d00104202 */ /* 0x000fe20000000f00 */
[----:B------:R-:W-:Y:S01]  /*14a0*/  IMAD.WIDE.U32 R18, R33, -0x6db6db6d, RZ ;  /* 0x9249249321127825 */ /* 0x000fe200078e00ff */
[----:B------:R-:W-:Y:S02]  /*14b0*/  ISETP.EQ.AND P4, PT, R2, 0x2c, PT ;  /* 0x0000002c0200780c */ /* 0x000fe40003f82270 */
[----:B------:R-:W-:Y:S01]  /*14c0*/  ISETP.EQ.AND P3, PT, R35, 0xc, PT ;  /* 0x0000000c2300780c */ /* 0x000fe20003f62270 */
[----:B------:R-:W-:-:S02]  /*14d0*/  @P5 IMAD.MOV.U32 R2, RZ, RZ, R23 ;  /* 0x000000ffff025224 */ /* 0x000fc400078e0017 */
[----:B------:R-:W-:Y:S01]  /*14e0*/  @P2 MOV R2, R13 ;  /* 0x0000000d00022202 */ /* 0x000fe20000000f00 */
[----:B------:R-:W-:Y:S01]  /*14f0*/  @P2 IMAD.MOV.U32 R13, RZ, RZ, R30 ;  /* 0x000000ffff0d2224 */ /* 0x000fe200078e001e */
[----:B------:R-:W-:Y:S01]  /*1500*/  ISETP.EQ.AND P2, PT, R35, 0x8, PT ;  /* 0x000000082300780c */ /* 0x000fe20003f42270 */
[----:B------:R-:W-:-:S04]  /*1510*/  IMAD.WIDE.U32 R18, R34, 0x24924924, R18 ;  /* 0x2492492422127825 */ /* 0x000fc800078e0012 */
[----:B------:R-:W-:Y:S01]  /*1520*/  IMAD.WIDE.U32 R20, R34, -0x6db6db6d, RZ ;  /* 0x9249249322147825 */ /* 0x000fe200078e00ff */
[----:B------:R-:W-:-:S03]  /*1530*/  @P4 MOV R8, R15 ;  /* 0x0000000f00084202 */ /* 0x000fc60000000f00 */
[----:B------:R-:W-:Y:S01]  /*1540*/  @P5 IMAD.MOV.U32 R23, RZ, RZ, R30 ;  /* 0x000000ffff175224 */ /* 0x000fe200078e001e */
[----:B------:R-:W-:Y:S01]  /*1550*/  IADD3 RZ, P5, PT, R21, R18, RZ ;  /* 0x0000001215ff7210 */ /* 0x000fe20007fbe0ff */
[----:B------:R-:W-:Y:S02]  /*1560*/  @P4 IMAD.MOV.U32 R15, RZ, RZ, R29 ;  /* 0x000000ffff0f4224 */ /* 0x000fe400078e001d */
[----:B------:R-:W-:Y:S01]  /*1570*/  @P2 IMAD.MOV.U32 R2, RZ, RZ, R11 ;  /* 0x000000ffff022224 */ /* 0x000fe200078e000b */
[----:B------:R-:W-:Y:S01]  /*1580*/  @P3 MOV R2, R12 ;  /* 0x0000000c00023202 */ /* 0x000fe20000000f00 */
[----:B------:R-:W-:Y:S01]  /*1590*/  IMAD.X R33, R33, 0x24924924, R19, P5 ;  /* 0x2492492421217824 */ /* 0x000fe200028e0613 */
[----:B------:R-:W-:Y:S01]  /*15a0*/  ISETP.EQ.AND P5, PT, R35, 0x10, PT ;  /* 0x000000102300780c */ /* 0x000fe20003fa2270 */
[----:B------:R-:W-:Y:S01]  /*15b0*/  IMAD.WIDE.U32 R18, R31, 0x7ca38e3b, RZ ;  /* 0x7ca38e3b1f127825 */ /* 0x000fe200078e00ff */
[----:B------:R-:W-:-:S03]  /*15c0*/  @P2 MOV R11, R30 ;  /* 0x0000001e000b2202 */ /* 0x000fc60000000f00 */
[----:B------:R-:W-:Y:S01]  /*15d0*/  @P3 IMAD.MOV.U32 R12, RZ, RZ, R30 ;  /* 0x000000ffff0c3224 */ /* 0x000fe200078e001e */
[----:B------:R-:W-:Y:S01]  /*15e0*/  ISETP.EQ.AND P3, PT, R35, 0x14, PT ;  /* 0x000000142300780c */ /* 0x000fe20003f62270 */
[----:B------:R-:W-:-:S04]  /*15f0*/  IMAD.WIDE.U32 R18, P4, R32, 0x211b691d, R18 ;  /* 0x211b691d20127825 */ /* 0x000fc80007880012 */
[----:B------:R-:W-:Y:S02]  /*1600*/  IMAD.WIDE.U32 R20, R32, 0x7ca38e3b, RZ ;  /* 0x7ca38e3b20147825 */ /* 0x000fe400078e00ff */
[----:B------:R-:W-:Y:S02]  /*1610*/  @P5 MOV R2, R4 ;  /* 0x0000000400025202 */ /* 0x000fe40000000f00 */
[----:B------:R-:W-:Y:S01]  /*1620*/  @P6 IMAD.MOV.U32 R8, RZ, RZ, R14 ;  /* 0x000000ffff086224 */ /* 0x000fe200078e000e */
[----:B------:R-:W-:Y:S01]  /*1630*/  IADD3 RZ, P2, PT, R21, R18, RZ ;  /* 0x0000001215ff7210 */ /* 0x000fe20007f5e0ff */
[----:B------:R-:W-:Y:S01]  /*1640*/  @P6 IMAD.MOV.U32 R14, RZ, RZ, R29 ;  /* 0x000000ffff0e6224 */ /* 0x000fe200078e001d */
[C---:B------:R-:W-:Y:S01]  /*1650*/  ISETP.EQ.AND P6, PT, R35.reuse, 0x18, PT ;  /* 0x000000182300780c */ /* 0x040fe20003fc2270 */
[----:B------:R-:W-:Y:S01]  /*1660*/  IMAD.X R21, RZ, RZ, RZ, P4 ;  /* 0x000000ffff157224 */ /* 0x000fe200020e06ff */
[C---:B------:R-:W-:Y:S01]  /*1670*/  ISETP.EQ.AND P4, PT, R35.reuse, 0x1c, PT ;  /* 0x0000001c2300780c */ /* 0x040fe20003f82270 */
[----:B------:R-:W-:Y:S01]  /*1680*/  IMAD.MOV.U32 R20, RZ, RZ, R19 ;  /* 0x000000ffff147224 */ /* 0x000fe200078e0013 */
[----:B------:R-:W-:Y:S01]  /*1690*/  @P5 MOV R4, R30 ;  /* 0x0000001e00045202 */ /* 0x000fe20000000f00 */
[----:B------:R-:W-:Y:S01]  /*16a0*/  @P3 IMAD.MOV.U32 R2, RZ, RZ, R3 ;  /* 0x000000ffff023224 */ /* 0x000fe200078e0003 */
[----:B------:R-:W-:Y:S01]  /*16b0*/  ISETP.EQ.AND P5, PT, R35, 0x2c, PT ;  /* 0x0000002c2300780c */ /* 0x000fe20003fa2270 */
[----:B------:R-:W-:Y:S01]  /*16c0*/  IMAD.WIDE.U32.X R20, R31, 0x211b691d, R20, P2 ;  /* 0x211b691d1f147825 */ /* 0x000fe200010e0414 */
[----:B------:R-:W-:-:S02]  /*16d0*/  ISETP.EQ.AND P2, PT, R35, 0x20, PT ;  /* 0x000000202300780c */ /* 0x000fc40003f42270 */
[----:B------:R-:W-:Y:S01]  /*16e0*/  SHF.R.U32.HI R31, RZ, 0x9, R31 ;  /* 0x00000009ff1f7819 */ /* 0x000fe2000001161f */
[----:B------:R-:W-:Y:S01]  /*16f0*/  @P3 IMAD.MOV.U32 R3, RZ, RZ, R30 ;  /* 0x000000ffff033224 */ /* 0x000fe200078e001e */
[----:B------:R-:W-:Y:S01]  /*1700*/  ISETP.EQ.AND P3, PT, R35, 0x24, PT ;  /* 0x000000242300780c */ /* 0x000fe20003f62270 */
[----:B------:R-:W-:Y:S02]  /*1710*/  @P6 IMAD.MOV.U32 R2, RZ, RZ, R0 ;  /* 0x000000ffff026224 */ /* 0x000fe400078e0000 */
[----:B------:R-:W-:Y:S01]  /*1720*/  IMAD R18, R33, -0x7, R34 ;  /* 0xfffffff921127824 */ /* 0x000fe200078e0222 */
[----:B------:R-:W-:Y:S01]  /*1730*/  @P4 MOV R2, R30 ;  /* 0x0000001e00024202 */ /* 0x000fe20000000f00 */
[----:B------:R-:W-:Y:S01]  /*1740*/  @P6 IMAD.MOV.U32 R0, RZ, RZ, R30 ;  /* 0x000000ffff006224 */ /* 0x000fe200078e001e */
[C---:B------:R-:W-:Y:S01]  /*1750*/  ISETP.EQ.AND P4, PT, R35.reuse, 0x28, PT ;  /* 0x000000282300780c */ /* 0x040fe20003f82270 */
[----:B------:R-:W-:Y:S01]  /*1760*/  IMAD.SHL.U32 R18, R18, 0x4, RZ ;  /* 0x0000000412127824 */ /* 0x000fe200078e00ff */
[----:B------:R-:W-:-:S02]  /*1770*/  ISETP.EQ.AND P6, PT, R35, 0x30, PT ;  /* 0x000000302300780c */ /* 0x000fc40003fc2270 */
[----:B------:R-:W-:Y:S01]  /*1780*/  @P2 MOV R2, R29 ;  /* 0x0000001d00022202 */ /* 0x000fe20000000f00 */
[----:B------:R-:W-:Y:S01]  /*1790*/  @P2 IMAD.MOV.U32 R29, RZ, RZ, R30 ;  /* 0x000000ffff1d2224 */ /* 0x000fe200078e001e */
[C---:B------:R-:W-:Y:S01]  /*17a0*/  ISETP.EQ.AND P2, PT, R18.reuse, RZ, PT ;  /* 0x000000ff1200720c */ /* 0x040fe20003f42270 */
[----:B------:R-:W-:Y:S01]  /*17b0*/  @P3 IMAD.MOV.U32 R2, RZ, RZ, R17 ;  /* 0x000000ffff023224 */ /* 0x000fe200078e0011 */
[----:B------:R-:W-:Y:S02]  /*17c0*/  @P3 MOV R17, R30 ;  /* 0x0000001e00113202 */ /* 0x000fe40000000f00 */
[----:B------:R-:W-:Y:S02]  /*17d0*/  ISETP.EQ.AND P3, PT, R18, 0x4, PT ;  /* 0x000000041200780c */ /* 0x000fe40003f62270 */
[----:B------:R-:W-:Y:S01]  /*17e0*/  SHF.R.U64 R33, R20, 0x1b, R21 ;  /* 0x0000001b14217819 */ /* 0x000fe20000001215 */
[----:B------:R-:W-:Y:S01]  /*17f0*/  @P4 IMAD.MOV.U32 R2, RZ, RZ, R16 ;  /* 0x000000ffff024224 */ /* 0x000fe200078e0010 */
[----:B------:R-:W-:Y:S01]  /*1800*/  @P5 MOV R2, R15 ;  /* 0x0000000f00025202 */ /* 0x000fe20000000f00 */
[--C-:B------:R-:W-:Y:S01]  /*1810*/  @P4 IMAD.MOV.U32 R16, RZ, RZ, R30.reuse ;  /* 0x000000ffff104224 */ /* 0x100fe200078e001e */
[C---:B------:R-:W-:Y:S01]  /*1820*/  ISETP.EQ.AND P4, PT, R18.reuse, 0x8, PT ;  /* 0x000000081200780c */ /* 0x040fe20003f82270 */
[----:B------:R-:W-:Y:S01]  /*1830*/  @P5 IMAD.MOV.U32 R15, RZ, RZ, R30 ;  /* 0x000000ffff0f5224 */ /* 0x000fe200078e001e */
[C---:B------:R-:W-:Y:S01]  /*1840*/  ISETP.EQ.AND P5, PT, R18.reuse, 0xc, PT ;  /* 0x0000000c1200780c */ /* 0x040fe20003fa2270 */
[----:B------:R-:W-:Y:S01]  /*1850*/  @P2 IMAD.MOV.U32 R27, RZ, RZ, R23 ;  /* 0x000000ffff1b2224 */ /* 0x000fe200078e0017 */
[----:B------:R-:W-:Y:S01]  /*1860*/  @P6 MOV R2, R14 ;  /* 0x0000000e00026202 */ /* 0x000fe20000000f00 */
[----:B------:R-:W-:Y:S01]  /*1870*/  @P2 IMAD.MOV.U32 R23, RZ, RZ, R0 ;  /* 0x000000ffff172224 */ /* 0x000fe200078e0000 */
[----:B------:R-:W-:Y:S01]  /*1880*/  ISETP.EQ.AND P2, PT, R18, 0x10, PT ;  /* 0x000000101200780c */ /* 0x000fe20003f42270 */
[----:B------:R-:W-:Y:S01]  /*1890*/  @P6 IMAD.MOV.U32 R14, RZ, RZ, R30 ;  /* 0x000000ffff0e6224 */ /* 0x000fe200078e001e */
[----:B------:R-:W-:-:S02]  /*18a0*/  @P3 MOV R27, R13 ;  /* 0x0000000d001b3202 */ /* 0x000fc40000000f00 */
[----:B------:R-:W-:Y:S02]  /*18b0*/  @P3 MOV R13, R0 ;  /* 0x00000000000d3202 */ /* 0x000fe40000000f00 */
[C---:B------:R-:W-:Y:S01]  /*18c0*/  ISETP.EQ.AND P3, PT, R18.reuse, 0x14, PT ;  /* 0x000000141200780c */ /* 0x040fe20003f62270 */
[----:B------:R-:W-:Y:S01]  /*18d0*/  @P4 IMAD.MOV.U32 R27, RZ, RZ, R11 ;  /* 0x000000ffff1b4224 */ /* 0x000fe200078e000b */
[----:B------:R-:W-:Y:S01]  /*18e0*/  ISETP.EQ.AND P6, PT, R18, 0x2c, PT ;  /* 0x0000002c1200780c */ /* 0x000fe20003fc2270 */
[----:B------:R-:W-:Y:S01]  /*18f0*/  @P5 IMAD.MOV.U32 R27, RZ, RZ, R12 ;  /* 0x000000ffff1b5224 */ /* 0x000fe200078e000c */
[----:B------:R-:W-:Y:S01]  /*1900*/  SHF.R.U64 R34, R20, 0x17, R21 ;  /* 0x0000001714227819 */ /* 0x000fe20000001215 */
[--C-:B------:R-:W-:Y:S01]  /*1910*/  @P4 IMAD.MOV.U32 R11, RZ, RZ, R0.reuse ;  /* 0x000000ffff0b4224 */ /* 0x100fe200078e0000 */
[C---:B------:R-:W-:Y:S01]  /*1920*/  ISETP.EQ.AND P4, PT, R18.reuse, 0x18, PT ;  /* 0x000000181200780c */ /* 0x040fe20003f82270 */
[----:B------:R-:W-:Y:S01]  /*1930*/  @P5 IMAD.MOV.U32 R12, RZ, RZ, R0 ;  /* 0x000000ffff0c5224 */ /* 0x000fe200078e0000 */
[----:B------:R-:W-:Y:S01]  /*1940*/  ISETP.EQ.AND P5, PT, R18, 0x1c, PT ;  /* 0x0000001c1200780c */ /* 0x000fe20003fa2270 */
[----:B------:R-:W-:Y:S01]  /*1950*/  IMAD R20, R24, -0x5, R25 ;  /* 0xfffffffb18147824 */ /* 0x000fe200078e0219 */
[----:B------:R-:W-:-:S02]  /*1960*/  @P2 MOV R27, R4 ;  /* 0x00000004001b2202 */ /* 0x000fc40000000f00 */
[-C--:B------:R-:W-:Y:S01]  /*1970*/  @P2 MOV R4, R0.reuse ;  /* 0x0000000000042202 */ /* 0x080fe20000000f00 */
[----:B------:R-:W-:Y:S01]  /*1980*/  @P3 IMAD.MOV.U32 R27, RZ, RZ, R3 ;  /* 0x000000ffff1b3224 */ /* 0x000fe200078e0003 */
[C---:B------:R-:W-:Y:S01]  /*1990*/  ISETP.EQ.AND P2, PT, R18.reuse, 0x20, PT ;  /* 0x000000201200780c */ /* 0x040fe20003f42270 */
[--C-:B------:R-:W-:Y:S01]  /*19a0*/  @P3 IMAD.MOV.U32 R3, RZ, RZ, R0.reuse ;  /* 0x000000ffff033224 */ /* 0x100fe200078e0000 */
[----:B------:R-:W-:Y:S01]  /*19b0*/  ISETP.EQ.AND P3, PT, R18, 0x24, PT ;  /* 0x000000241200780c */ /* 0x000fe20003f62270 */
[----:B------:R-:W-:Y:S01]  /*19c0*/  IMAD.SHL.U32 R20, R20, 0x4, RZ ;  /* 0x0000000414147824 */ /* 0x000fe200078e00ff */
[----:B------:R-:W-:Y:S01]  /*19d0*/  SHF.R.U32.HI R35, RZ, 0x1b, R21 ;  /* 0x0000001bff237819 */ /* 0x000fe20000011615 */
[----:B------:R-:W-:Y:S01]  /*19e0*/  @P4 IMAD.MOV.U32 R27, RZ, RZ, R0 ;  /* 0x000000ffff1b4224 */ /* 0x000fe200078e0000 */
[----:B------:R-:W-:Y:S01]  /*19f0*/  ISETP.EQ.AND P4, PT, R18, 0x28, PT ;  /* 0x000000281200780c */ /* 0x000fe20003f82270 */
[----:B------:R-:W-:Y:S01]  /*1a00*/  @P5 IMAD.MOV.U32 R27, RZ, RZ, R30 ;  /* 0x000000ffff1b5224 */ /* 0x000fe200078e001e */
[----:B------:R-:W-:-:S02]  /*1a10*/  @P5 MOV R30, R0 ;  /* 0x00000000001e5202 */ /* 0x000fc40000000f00 */
[----:B------:R-:W-:Y:S01]  /*1a20*/  ISETP.EQ.AND P5, PT, R18, 0x30, PT ;  /* 0x000000301200780c */ /* 0x000fe20003fa2270 */
[----:B------:R-:W-:Y:S01]  /*1a30*/  IMAD.SHL.U32 R18, R22, 0x4, RZ ;  /* 0x0000000416127824 */ /* 0x000fe200078e00ff */
[----:B------:R-:W-:Y:S01]  /*1a40*/  LOP3.LUT R34, R34, 0xc, RZ, 0xc0, !PT ;  /* 0x0000000c22227812 */ /* 0x000fe200078ec0ff */
[----:B------:R-:W-:Y:S01]  /*1a50*/  @P2 IMAD.MOV.U32 R27, RZ, RZ, R29 ;  /* 0x000000ffff1b2224 */ /* 0x000fe200078e001d */
[----:B------:R-:W-:Y:S01]  /*1a60*/  @P2 MOV R29, R0 ;  /* 0x00000000001d2202 */ /* 0x000fe20000000f00 */
[----:B------:R-:W-:Y:S01]  /*1a70*/  @P3 IMAD.MOV.U32 R27, RZ, RZ, R17 ;  /* 0x000000ffff1b3224 */ /* 0x000fe200078e0011 */
[C---:B------:R-:W-:Y:S01]  /*1a80*/  ISETP.EQ.AND P2, PT, R18.reuse, RZ, PT ;  /* 0x000000ff1200720c */ /* 0x040fe20003f42270 */
[--C-:B------:R-:W-:Y:S01]  /*1a90*/  @P3 IMAD.MOV.U32 R17, RZ, RZ, R0.reuse ;  /* 0x000000ffff113224 */ /* 0x100fe200078e0000 */
[C---:B------:R-:W-:Y:S02]  /*1aa0*/  ISETP.EQ.AND P3, PT, R18.reuse, 0x4, PT ;  /* 0x000000041200780c */ /* 0x040fe40003f62270 */
[----:B------:R-:W-:Y:S01]  /*1ab0*/  @P4 MOV R27, R16 ;  /* 0x00000010001b4202 */ /* 0x000fe20000000f00 */
[----:B------:R-:W-:Y:S01]  /*1ac0*/  @P4 IMAD.MOV.U32 R16, RZ, RZ, R0 ;  /* 0x000000ffff104224 */ /* 0x000fe200078e0000 */
[C---:B------:R-:W-:Y:S01]  /*1ad0*/  ISETP.EQ.AND P4, PT, R18.reuse, 0x8, PT ;  /* 0x000000081200780c */ /* 0x040fe20003f82270 */
[----:B------:R-:W-:Y:S01]  /*1ae0*/  @P6 IMAD.MOV.U32 R27, RZ, RZ, R15 ;  /* 0x000000ffff1b6224 */ /* 0x000fe200078e000f */
[----:B------:R-:W-:Y:S01]  /*1af0*/  @P6 MOV R15, R0 ;  /* 0x00000000000f6202 */ /* 0x000fe20000000f00 */
[----:B------:R-:W-:Y:S01]  /*1b00*/  @P5 IMAD.MOV.U32 R27, RZ, RZ, R14 ;  /* 0x000000ffff1b5224 */ /* 0x000fe200078e000e */
[----:B------:R-:W-:-:S02]  /*1b10*/  ISETP.EQ.AND P6, PT, R18, 0xc, PT ;  /* 0x0000000c1200780c */ /* 0x000fc40003fc2270 */
[----:B------:R-:W-:Y:S01]  /*1b20*/  @P5 MOV R14, R0 ;  /* 0x00000000000e5202 */ /* 0x000fe20000000f00 */
[----:B------:R-:W-:Y:S01]  /*1b30*/  @P2 IMAD.MOV.U32 R22, RZ, RZ, R23 ;  /* 0x000000ffff162224 */ /* 0x000fe200078e0017 */
[C---:B------:R-:W-:Y:S01]  /*1b40*/  ISETP.EQ.AND P5, PT, R18.reuse, 0x10, PT ;  /* 0x000000101200780c */ /* 0x040fe20003fa2270 */
[----:B------:R-:W-:Y:S02]  /*1b50*/  @P3 IMAD.MOV.U32 R22, RZ, RZ, R13 ;  /* 0x000000ffff163224 */ /* 0x000fe400078e000d */
[--C-:B------:R-:W-:Y:S01]  /*1b60*/  @P2 IMAD.MOV.U32 R23, RZ, RZ, R3.reuse ;  /* 0x000000ffff172224 */ /* 0x100fe200078e0003 */
[C---:B------:R-:W-:Y:S01]  /*1b70*/  ISETP.EQ.AND P2, PT, R18.reuse, 0x14, PT ;  /* 0x000000141200780c */ /* 0x040fe20003f42270 */
[--C-:B------:R-:W-:Y:S01]  /*1b80*/  @P3 IMAD.MOV.U32 R13, RZ, RZ, R3.reuse ;  /* 0x000000ffff0d3224 */ /* 0x100fe200078e0003 */
[C---:B------:R-:W-:Y:S02]  /*1b90*/  ISETP.EQ.AND P3, PT, R18.reuse, 0x18, PT ;  /* 0x000000181200780c */ /* 0x040fe40003f62270 */
[----:B------:R-:W-:Y:S01]  /*1ba0*/  @P4 MOV R22, R11 ;  /* 0x0000000b00164202 */ /* 0x000fe20000000f00 */
[----:B------:R-:W-:Y:S01]  /*1bb0*/  @P6 IMAD.MOV.U32 R22, RZ, RZ, R12 ;  /* 0x000000ffff166224 */ /* 0x000fe200078e000c */
[----:B------:R-:W-:Y:S01]  /*1bc0*/  @P4 MOV R11, R3 ;  /* 0x00000003000b4202 */ /* 0x000fe20000000f00 */
[--C-:B------:R-:W-:Y:S01]  /*1bd0*/  @P6 IMAD.MOV.U32 R12, RZ, RZ, R3.reuse ;  /* 0x000000ffff0c6224 */ /* 0x100fe200078e0003 */
[C---:B------:R-:W-:Y:S01]  /*1be0*/  ISETP.EQ.AND P4, PT, R18.reuse, 0x1c, PT ;  /* 0x0000001c1200780c */ /* 0x040fe20003f82270 */
[----:B------:R-:W-:Y:S01]  /*1bf0*/  @P5 IMAD.MOV.U32 R22, RZ, RZ, R4 ;  /* 0x000000ffff165224 */ /* 0x000fe200078e0004 */
[C---:B------:R-:W-:Y:S01]  /*1c00*/  ISETP.EQ.AND P6, PT, R18.reuse, 0x20, PT ;  /* 0x000000201200780c */ /* 0x040fe20003fc2270 */
[----:B------:R-:W-:Y:S01]  /*1c10*/  @P5 IMAD.MOV.U32 R4, RZ, RZ, R3 ;  /* 0x000000ffff045224 */ /* 0x000fe200078e0003 */
[----:B------:R-:W-:-:S02]  /*1c20*/  ISETP.EQ.AND P5, PT, R18, 0x28, PT ;  /* 0x000000281200780c */ /* 0x000fc40003fa2270 */
[----:B------:R-:W-:Y:S01]  /*1c30*/  @P2 MOV R22, R3 ;  /* 0x0000000300162202 */ /* 0x000fe20000000f00 */
[----:B------:R-:W-:Y:S01]  /*1c40*/  @P3 IMAD.MOV.U32 R22, RZ, RZ, R0 ;  /* 0x000000ffff163224 */ /* 0x000fe200078e0000 */
[C---:B------:R-:W-:Y:S01]  /*1c50*/  ISETP.EQ.AND P2, PT, R18.reuse, 0x24, PT ;  /* 0x000000241200780c */ /* 0x040fe20003f42270 */
[----:B------:R-:W-:Y:S01]  /*1c60*/  @P3 IMAD.MOV.U32 R0, RZ, RZ, R3 ;  /* 0x000000ffff003224 */ /* 0x000fe200078e0003 */
[----:B------:R-:W-:-:S03]  /*1c70*/  ISETP.EQ.AND P3, PT, R18, 0x2c, PT ;  /* 0x0000002c1200780c */ /* 0x000fc60003f62270 */
[----:B------:R-:W-:Y:S01]  /*1c80*/  @P4 MOV R22, R30 ;  /* 0x0000001e00164202 */ /* 0x000fe20000000f00 */
[----:B------:R-:W-:Y:S01]  /*1c90*/  @P4 IMAD.MOV.U32 R30, RZ, RZ, R3 ;  /* 0x000000ffff1e4224 */ /* 0x000fe200078e0003 */
[C---:B------:R-:W-:Y:S02]  /*1ca0*/  ISETP.EQ.AND P4, PT, R20.reuse, RZ, PT ;  /* 0x000000ff1400720c */ /* 0x040fe40003f82270 */
[----:B------:R-:W-:Y:S02]  /*1cb0*/  @P6 MOV R22, R29 ;  /* 0x0000001d00166202 */ /* 0x000fe40000000f00 */
[-C--:B------:R-:W-:Y:S02]  /*1cc0*/  @P6 MOV R29, R3.reuse ;  /* 0x00000003001d6202 */ /* 0x080fe40000000f00 */
[----:B------:R-:W-:Y:S01]  /*1cd0*/  @P2 IMAD.MOV.U32 R22, RZ, RZ, R17 ;  /* 0x000000ffff162224 */ /* 0x000fe200078e0011 */
[C---:B------:R-:W-:Y:S01]  /*1ce0*/  ISETP.EQ.AND P6, PT, R20.reuse, 0x4, PT ;  /* 0x000000041400780c */ /* 0x040fe20003fc2270 */
[----:B------:R-:W-:Y:S01]  /*1cf0*/  @P5 IMAD.MOV.U32 R22, RZ, RZ, R16 ;  /* 0x000000ffff165224 */ /* 0x000fe200078e0010 */
[----:B------:R-:W-:Y:S01]  /*1d00*/  @P5 MOV R16, R3 ;  /* 0x0000000300105202 */ /* 0x000fe20000000f00 */
[----:B------:R-:W-:Y:S01]  /*1d10*/  @P2 IMAD.MOV.U32 R17, RZ, RZ, R3 ;  /* 0x000000ffff112224 */ /* 0x000fe200078e0003 */
[C---:B------:R-:W-:Y:S01]  /*1d20*/  ISETP.EQ.AND P2, PT, R20.reuse, 0x8, PT ;  /* 0x000000081400780c */ /* 0x040fe20003f42270 */
[----:B------:R-:W-:Y:S01]  /*1d30*/  @P3 IMAD.MOV.U32 R22, RZ, RZ, R15 ;  /* 0x000000ffff163224 */ /* 0x000fe200078e000f */
[----:B------:R-:W-:Y:S01]  /*1d40*/  @P4 MOV R24, R23 ;  /* 0x0000001700184202 */ /* 0x000fe20000000f00 */
[----:B------:R-:W-:Y:S01]  /*1d50*/  @P3 IMAD.MOV.U32 R15, RZ, RZ, R3 ;  /* 0x000000ffff0f3224 */ /* 0x000fe200078e0003 */
[C---:B------:R-:W-:Y:S01]  /*1d60*/  ISETP.EQ.AND P3, PT, R20.reuse, 0xc, PT ;  /* 0x0000000c1400780c */ /* 0x040fe20003f62270 */
[----:B------:R-:W-:Y:S01]  /*1d70*/  @P4 IMAD.MOV.U32 R23, RZ, RZ, R4 ;  /* 0x000000ffff174224 */ /* 0x000fe200078e0004 */
[----:B------:R-:W-:-:S02]  /*1d80*/  ISETP.EQ.AND P4, PT, R20, 0x10, PT ;  /* 0x000000101400780c */ /* 0x000fc40003f82270 */
[----:B------:R-:W-:Y:S01]  /*1d90*/  ISETP.EQ.AND P5, PT, R18, 0x30, PT ;  /* 0x000000301200780c */ /* 0x000fe20003fa2270 */
[----:B------:R-:W-:Y:S01]  /*1da0*/  @P6 IMAD.MOV.U32 R24, RZ, RZ, R13 ;  /* 0x000000ffff186224 */ /* 0x000fe200078e000d */
[----:B------:R-:W-:Y:S01]  /*1db0*/  @P6 MOV R13, R4 ;  /* 0x00000004000d6202 */ /* 0x000fe20000000f00 */
[----:B------:R-:W-:Y:S01]  /*1dc0*/  IMAD.WIDE.U32 R18, R35, 0x55555556, RZ ;  /* 0x5555555623127825 */ /* 0x000fe200078e00ff */
[----:B------:R-:W-:-:S03]  /*1dd0*/  ISETP.EQ.AND P6, PT, R20, 0x14, PT ;  /* 0x000000141400780c */ /* 0x000fc60003fc2270 */
[----:B------:R-:W-:Y:S02]  /*1de0*/  @P2 IMAD.MOV.U32 R24, RZ, RZ, R11 ;  /* 0x000000ffff182224 */ /* 0x000fe400078e000b */
[--C-:B------:R-:W-:Y:S01]  /*1df0*/  @P2 IMAD.MOV.U32 R11, RZ, RZ, R4.reuse ;  /* 0x000000ffff0b2224 */ /* 0x100fe200078e0004 */
[----:B------:R-:W-:Y:S01]  /*1e00*/  @P3 MOV R24, R12 ;  /* 0x0000000c00183202 */ /* 0x000fe20000000f00 */
[--C-:B------:R-:W-:Y:S01]  /*1e10*/  @P3 IMAD.MOV.U32 R12, RZ, RZ, R4.reuse ;  /* 0x000000ffff0c3224 */ /* 0x100fe200078e0004 */
[C---:B------:R-:W-:Y:S01]  /*1e20*/  ISETP.EQ.AND P2, PT, R20.reuse, 0x18, PT ;  /* 0x000000181400780c */ /* 0x040fe20003f42270 */
[----:B------:R-:W-:Y:S01]  /*1e30*/  @P4 IMAD.MOV.U32 R24, RZ, RZ, R4 ;  /* 0x000000ffff184224 */ /* 0x000fe200078e0004 */
[C---:B------:R-:W-:Y:S01]  /*1e40*/  ISETP.EQ.AND P3, PT, R20.reuse, 0x1c, PT ;  /* 0x0000001c1400780c */ /* 0x040fe20003f62270 */
[----:B------:R-:W-:Y:S01]  /*1e50*/  IMAD.WIDE.U32 R18, R33, 0x55555555, R18 ;  /* 0x5555555521127825 */ /* 0x000fe200078e0012 */
[----:B------:R-:W-:Y:S02]  /*1e60*/  ISETP.EQ.AND P4, PT, R20, 0x20, PT ;  /* 0x000000201400780c */ /* 0x000fe40003f82270 */
[----:B------:R-:W-:Y:S01]  /*1e70*/  @P5 MOV R22, R14 ;  /* 0x0000000e00165202 */ /* 0x000fe20000000f00 */
[----:B------:R-:W-:-:S02]  /*1e80*/  @P6 IMAD.MOV.U32 R24, RZ, RZ, R3 ;  /* 0x000000ffff186224 */ /* 0x000fc400078e0003 */
[----:B------:R-:W-:Y:S01]  /*1e90*/  @P5 IMAD.MOV.U32 R14, RZ, RZ, R3 ;  /* 0x000000ffff0e5224 */ /* 0x000fe200078e0003 */
[----:B------:R-:W-:Y:S02]  /*1ea0*/  @P6 MOV R3, R4 ;  /* 0x0000000400036202 */ /* 0x000fe40000000f00 */
        /* <DEDUP_REMOVED lines=10> */
[----:B------:R-:W-:-:S03]  /*1f50*/  @P4 MOV R29, R4 ;  /* 0x00000004001d4202 */ /* 0x000fc60000000f00 */
[----:B------:R-:W-:Y:S01]  /*1f60*/  @P5 MOV R24, R17 ;  /* 0x0000001100185202 */ /* 0x000fe20000000f00 */
[----:B------:R-:W-:Y:S01]  /*1f70*/  @P5 IMAD.MOV.U32 R17, RZ, RZ, R4 ;  /* 0x000000ffff115224 */ /* 0x000fe200078e0004 */
[----:B------:R-:W-:Y:S01]  /*1f80*/  IADD3 RZ, P4, PT, R21, R18, RZ ;  /* 0x0000001215ff7210 */ /* 0x000fe20007f9e0ff */
[----:B------:R-:W-:Y:S01]  /*1f90*/  IMAD.WIDE.U32 R20, R31, 0x2750da13, RZ ;  /* 0x2750da131f147825 */ /* 0x000fe200078e00ff */
[----:B------:R-:W-:-:S03]  /*1fa0*/  ISETP.EQ.AND P5, PT, R34, 0x4, PT ;  /* 0x000000042200780c */ /* 0x000fc60003fa2270 */
[----:B------:R-:W-:Y:S02]  /*1fb0*/  IMAD.X R32, R35, 0x55555555, R19, P4 ;  /* 0x5555555523207824 */ /* 0x000fe400020e0613 */
[----:B------:R-:W-:-:S04]  /*1fc0*/  IMAD.WIDE.U32 R20, P4, R36, 0x2c248c, R20 ;  /* 0x002c248c24147825 */ /* 0x000fc80007880014 */
[----:B------:R-:W-:-:S04]  /*1fd0*/  IMAD.WIDE.U32 R36, R36, 0x2750da13, RZ ;  /* 0x2750da1324247825 */ /* 0x000fc800078e00ff */
[----:B------:R-:W-:Y:S01]  /*1fe0*/  IMAD.X R19, RZ, RZ, RZ, P4 ;  /* 0x000000ffff137224 */ /* 0x000fe200020e06ff */
[----:B------:R-:W-:Y:S01]  /*1ff0*/  IADD3 RZ, P4, PT, R37, R20, RZ ;  /* 0x0000001425ff7210 */ /* 0x000fe20007f9e0ff */
[----:B------:R-:W-:Y:S01]  /*2000*/  IMAD.MOV.U32 R18, RZ, RZ, R21 ;  /* 0x000000ffff127224 */ /* 0x000fe200078e0015 */
[----:B------:R-:W-:Y:S01]  /*2010*/  SHF.L.U32 R21, R28, 0x2, RZ ;  /* 0x000000021c157819 */ /* 0x000fe200000006ff */
[----:B------:R-:W-:Y:S02]  /*2020*/  @P6 IMAD.MOV.U32 R24, RZ, RZ, R16 ;  /* 0x000000ffff186224 */ /* 0x000fe400078e0010 */
[----:B------:R-:W-:Y:S01]  /*2030*/  IMAD.WIDE.U32.X R18, R31, 0x2c248c, R18, P4 ;  /* 0x002c248c1f127825 */ /* 0x000fe200020e0412 */
[----:B------:R-:W-:-:S03]  /*2040*/  ISETP.EQ.AND P4, PT, R34, RZ, PT ;  /* 0x000000ff2200720c */ /* 0x000fc60003f82270 */
[----:B------:R-:W-:Y:S01]  /*2050*/  IMAD R31, R32, -0x3, R33 ;  /* 0xfffffffd201f7824 */ /* 0x000fe200078e0221 */
[----:B------:R-:W-:Y:S01]  /*2060*/  SHF.R.U64 R25, R18, 0xa, R19 ;  /* 0x0000000a12197819 */ /* 0x000fe20000001213 */
[----:B------:R-:W-:Y:S01]  /*2070*/  @P6 IMAD.MOV.U32 R16, RZ, RZ, R4 ;  /* 0x000000ffff106224 */ /* 0x000fe200078e0004 */
[----:B------:R-:W-:Y:S01]  /*2080*/  ISETP.EQ.AND P6, PT, R34, 0x8, PT ;  /* 0x000000082200780c */ /* 0x000fe20003fc2270 */
[----:B------:R-:W-:Y:S01]  /*2090*/  @P2 IMAD.MOV.U32 R24, RZ, RZ, R15 ;  /* 0x000000ffff182224 */ /* 0x000fe200078e000f */
[----:B------:R-:W-:Y:S01]  /*20a0*/  SHF.L.U32 R31, R31, 0x2, RZ ;  /* 0x000000021f1f7819 */ /* 0x000fe200000006ff */
[----:B------:R-:W-:Y:S01]  /*20b0*/  @P3 IMAD.MOV.U32 R24, RZ, RZ, R14 ;  /* 0x000000ffff183224 */ /* 0x000fe200078e000e */
[-C--:B------:R-:W-:Y:S02]  /*20c0*/  @P2 MOV R15, R4.reuse ;  /* 0x00000004000f2202 */ /* 0x080fe40000000f00 */
[C---:B------:R-:W-:Y:S01]  /*20d0*/  ISETP.EQ.AND P2, PT, R31.reuse, RZ, PT ;  /* 0x000000ff1f00720c */ /* 0x040fe20003f42270 */
[----:B------:R-:W-:Y:S01]  /*20e0*/  @P4 IMAD.MOV.U32 R20, RZ, RZ, R23 ;  /* 0x000000ffff144224 */ /* 0x000fe200078e0017 */
[----:B------:R-:W-:Y:S01]  /*20f0*/  @P3 MOV R14, R4 ;  /* 0x00000004000e3202 */ /* 0x000fe20000000f00 */
[--C-:B------:R-:W-:Y:S01]  /*2100*/  @P4 IMAD.MOV.U32 R23, RZ, RZ, R12.reuse ;  /* 0x000000ffff174224 */ /* 0x100fe200078e000c */
[----:B------:R-:W-:Y:S01]  /*2110*/  ISETP.EQ.AND P3, PT, R31, 0x4, PT ;  /* 0x000000041f00780c */ /* 0x000fe20003f62270 */
[----:B------:R-:W-:Y:S01]  /*2120*/  @P5 IMAD.MOV.U32 R20, RZ, RZ, R13 ;  /* 0x000000ffff145224 */ /* 0x000fe200078e000d */
[----:B------:R-:W-:Y:S01]  /*2130*/  LOP3.LUT R25, R25, 0x4, RZ, 0xc0, !PT ;  /* 0x0000000419197812 */ /* 0x000fe200078ec0ff */
[----:B------:R-:W-:Y:S01]  /*2140*/  @P6 IMAD.MOV.U32 R20, RZ, RZ, R11 ;  /* 0x000000ffff146224 */ /* 0x000fe200078e000b */
[----:B------:R-:W-:Y:S01]  /*2150*/  @P5 MOV R13, R12 ;  /* 0x0000000c000d5202 */ /* 0x000fe20000000f00 */
[----:B------:R-:W-:Y:S01]  /*2160*/  @P6 IMAD.MOV.U32 R11, RZ, RZ, R12 ;  /* 0x000000ffff0b6224 */ /* 0x000fe200078e000c */
[----:B------:R-:W-:-:S02]  /*2170*/  ISETP.EQ.AND P4, PT, R25, RZ, PT ;  /* 0x000000ff1900720c */ /* 0x000fc40003f82270 */
[C---:B------:R-:W-:Y:S02]  /*2180*/  ISETP.EQ.AND P5, PT, R25.reuse, 0x4, PT ;  /* 0x000000041900780c */ /* 0x040fe40003fa2270 */
[----:B------:R-:W-:Y:S01]  /*2190*/  @P2 MOV R18, R23 ;  /* 0x0000001700122202 */ /* 0x000fe20000000f00 */
[----:B------:R-:W-:Y:S01]  /*21a0*/  @P2 IMAD.MOV.U32 R23, RZ, RZ, R11 ;  /* 0x000000ffff172224 */ /* 0x000fe200078e000b */
[C---:B------:R-:W-:Y:S01]  /*21b0*/  ISETP.EQ.AND P6, PT, R34.reuse, 0xc, PT ;  /* 0x0000000c2200780c */ /* 0x040fe20003fc2270 */
[----:B------:R-:W-:Y:S01]  /*21c0*/  @P3 IMAD.MOV.U32 R18, RZ, RZ, R13 ;  /* 0x000000ffff123224 */ /* 0x000fe200078e000d */
[----:B------:R-:W-:Y:S02]  /*21d0*/  @P3 MOV R13, R11 ;  /* 0x0000000b000d3202 */ /* 0x000fe40000000f00 */
[C---:B------:R-:W-:Y:S02]  /*21e0*/  ISETP.EQ.AND P2, PT, R34.reuse, 0x10, PT ;  /* 0x000000102200780c */ /* 0x040fe40003f42270 */
[C---:B------:R-:W-:Y:S01]  /*21f0*/  ISETP.EQ.AND P3, PT, R34.reuse, 0x14, PT ;  /* 0x000000142200780c */ /* 0x040fe20003f62270 */
[----:B------:R-:W-:Y:S01]  /*2200*/  @P4 IMAD.MOV.U32 R19, RZ, RZ, R23 ;  /* 0x000000ffff134224 */ /* 0x000fe200078e0017 */
[----:B------:R-:W-:Y:S01]  /*2210*/  ISETP.EQ.AND P1, PT, R25, 0x20, PT ;  /* 0x000000201900780c */ /* 0x000fe20003f22270 */
[----:B------:R-:W-:Y:S01]  /*2220*/  @P5 IMAD.MOV.U32 R19, RZ, RZ, R13 ;  /* 0x000000ffff135224 */ /* 0x000fe200078e000d */
[----:B------:R-:W-:-:S02]  /*2230*/  ISETP.EQ.AND P5, PT, R34, 0x18, PT ;  /* 0x000000182200780c */ /* 0x000fc40003fa2270 */
[----:B------:R-:W-:Y:S02]  /*2240*/  ISETP.EQ.AND P0, PT, R25, 0x24, PT ;  /* 0x000000241900780c */ /* 0x000fe40003f02270 */
[----:B------:R-:W-:Y:S02]  /*2250*/  @P6 MOV R20, R12 ;  /* 0x0000000c00146202 */ /* 0x000fe40000000f00 */
[C---:B------:R-:W-:Y:S01]  /*2260*/  ISETP.EQ.AND P6, PT, R34.reuse, 0x1c, PT ;  /* 0x0000001c2200780c */ /* 0x040fe20003fc2270 */
[----:B------:R-:W-:Y:S01]  /*2270*/  @P2 IMAD.MOV.U32 R20, RZ, RZ, R4 ;  /* 0x000000ffff142224 */ /* 0x000fe200078e0004 */
[----:B------:R-:W-:Y:S01]  /*2280*/  @P4 MOV R23, R13 ;  /* 0x0000000d00174202 */ /* 0x000fe20000000f00 */
[--C-:B------:R-:W-:Y:S01]  /*2290*/  @P2 IMAD.MOV.U32 R4, RZ, RZ, R12.reuse ;  /* 0x000000ffff042224 */ /* 0x100fe200078e000c */
[----:B------:R-:W-:Y:S01]  /*22a0*/  @P3 MOV R20, R3 ;  /* 0x0000000300143202 */ /* 0x000fe20000000f00 */
[----:B------:R-:W-:Y:S01]  /*22b0*/  @P3 IMAD.MOV.U32 R3, RZ, RZ, R12 ;  /* 0x000000ffff033224 */ /* 0x000fe200078e000c */
[C---:B------:R-:W-:Y:S01]  /*22c0*/  ISETP.EQ.AND P2, PT, R34.reuse, 0x20, PT ;  /* 0x000000202200780c */ /* 0x040fe20003f42270 */
[----:B------:R-:W-:Y:S01]  /*22d0*/  @P5 IMAD.MOV.U32 R20, RZ, RZ, R0 ;  /* 0x000000ffff145224 */ /* 0x000fe200078e0000 */
[----:B------:R-:W-:-:S02]  /*22e0*/  ISETP.EQ.AND P3, PT, R34, 0x24, PT ;  /* 0x000000242200780c */ /* 0x000fc40003f62270 */
[----:B------:R-:W-:Y:S02]  /*22f0*/  @P5 MOV R0, R12 ;  /* 0x0000000c00005202 */ /* 0x000fe40000000f00 */
[C---:B------:R-:W-:Y:S01]  /*2300*/  ISETP.EQ.AND P5, PT, R34.reuse, 0x28, PT ;  /* 0x000000282200780c */ /* 0x040fe20003fa2270 */
[----:B------:R-:W-:Y:S02]  /*2310*/  @P6 IMAD.MOV.U32 R20, RZ, RZ, R30 ;  /* 0x000000ffff146224 */ /* 0x000fe400078e001e */
[----:B------:R-:W-:Y:S01]  /*2320*/  @P6 IMAD.MOV.U32 R30, RZ, RZ, R12 ;  /* 0x000000ffff1e6224 */ /* 0x000fe200078e000c */
[----:B------:R-:W-:-:S03]  /*2330*/  ISETP.EQ.AND P6, PT, R34, 0x2c, PT ;  /* 0x0000002c2200780c */ /* 0x000fc60003fc2270 */
[----:B------:R-:W-:Y:S01]  /*2340*/  @P2 MOV R20, R29 ;  /* 0x0000001d00142202 */ /* 0x000fe20000000f00 */
[----:B------:R-:W-:Y:S01]  /*2350*/  @P2 IMAD.MOV.U32 R29, RZ, RZ, R12 ;  /* 0x000000ffff1d2224 */ /* 0x000fe200078e000c */
[----:B------:R-:W-:Y:S01]  /*2360*/  ISETP.EQ.AND P2, PT, R34, 0x30, PT ;  /* 0x000000302200780c */ /* 0x000fe20003f42270 */
[----:B------:R-:W-:Y:S01]  /*2370*/  @P3 IMAD.MOV.U32 R20, RZ, RZ, R17 ;  /* 0x000000ffff143224 */ /* 0x000fe200078e0011 */
[----:B------:R-:W-:Y:S02]  /*2380*/  @P3 MOV R17, R12 ;  /* 0x0000000c00113202 */ /* 0x000fe40000000f00 */
[----:B------:R-:W-:Y:S01]  /*2390*/  @P5 IMAD.MOV.U32 R20, RZ, RZ, R16 ;  /* 0x000000ffff145224 */ /* 0x000fe200078e0010 */
[C---:B------:R-:W-:Y:S01]  /*23a0*/  ISETP.EQ.AND P3, PT, R31.reuse, 0x8, PT ;  /* 0x000000081f00780c */ /* 0x040fe20003f62270 */
[--C-:B------:R-:W-:Y:S01]  /*23b0*/  @P5 IMAD.MOV.U32 R16, RZ, RZ, R12.reuse ;  /* 0x000000ffff105224 */ /* 0x100fe200078e000c */
[C---:B------:R-:W-:Y:S02]  /*23c0*/  ISETP.EQ.AND P5, PT, R31.reuse, 0xc, PT ;  /* 0x0000000c1f00780c */ /* 0x040fe40003fa2270 */
[----:B------:R-:W-:Y:S01]  /*23d0*/  @P6 MOV R20, R15 ;  /* 0x0000000f00146202 */ /* 0x000fe20000000f00 */
[----:B------:R-:W-:Y:S01]  /*23e0*/  @P6 IMAD.MOV.U32 R15, RZ, RZ, R12 ;  /* 0x000000ffff0f6224 */ /* 0x000fe200078e000c */
[----:B------:R-:W-:-:S02]  /*23f0*/  ISETP.EQ.AND P6, PT, R31, 0x10, PT ;  /* 0x000000101f00780c */ /* 0x000fc40003fc2270 */
[----:B------:R-:W-:Y:S01]  /*2400*/  @P2 IMAD.MOV.U32 R20, RZ, RZ, R14 ;  /* 0x000000ffff142224 */ /* 0x000fe200078e000e */
[----:B------:R-:W-:Y:S02]  /*2410*/  @P2 MOV R14, R12 ;  /* 0x0000000c000e2202 */ /* 0x000fe40000000f00 */
[C---:B------:R-:W-:Y:S02]  /*2420*/  ISETP.EQ.AND P2, PT, R31.reuse, 0x14, PT ;  /* 0x000000141f00780c */ /* 0x040fe40003f42270 */
[----:B------:R-:W-:Y:S01]  /*2430*/  @P3 IMAD.MOV.U32 R18, RZ, RZ, R11 ;  /* 0x000000ffff123224 */ /* 0x000fe200078e000b */
[C---:B------:R-:W-:Y:S01]  /*2440*/  ISETP.EQ.AND P3, PT, R31.reuse, 0x18, PT ;  /* 0x000000181f00780c */ /* 0x040fe20003f62270 */
[----:B------:R-:W-:Y:S01]  /*2450*/  @P5 IMAD.MOV.U32 R18, RZ, RZ, R12 ;  /* 0x000000ffff125224 */ /* 0x000fe200078e000c */
[----:B------:R-:W-:Y:S02]  /*2460*/  @P5 MOV R12, R11 ;  /* 0x0000000b000c5202 */ /* 0x000fe40000000f00 */
[----:B------:R-:W-:Y:S01]  /*2470*/  ISETP.EQ.AND P5, PT, R31, 0x1c, PT ;  /* 0x0000001c1f00780c */ /* 0x000fe20003fa2270 */
[----:B------:R-:W-:-:S02]  /*2480*/  @P6 IMAD.MOV.U32 R18, RZ, RZ, R4 ;  /* 0x000000ffff126224 */ /* 0x000fc400078e0004 */
[--C-:B------:R-:W-:Y:S01]  /*2490*/  @P6 IMAD.MOV.U32 R4, RZ, RZ, R11.reuse ;  /* 0x000000ffff046224 */ /* 0x100fe200078e000b */
[C---:B------:R-:W-:Y:S02]  /*24a0*/  ISETP.EQ.AND P6, PT, R25.reuse, 0x8, PT ;  /* 0x000000081900780c */ /* 0x040fe40003fc2270 */
[----:B------:R-:W-:Y:S01]  /*24b0*/  @P2 MOV R18, R3 ;  /* 0x0000000300122202 */ /* 0x000fe20000000f00 */
[--C-:B------:R-:W-:Y:S01]  /*24c0*/  @P2 IMAD.MOV.U32 R3, RZ, RZ, R11.reuse ;  /* 0x000000ffff032224 */ /* 0x100fe200078e000b */
[C---:B------:R-:W-:Y:S02]  /*24d0*/  ISETP.EQ.AND P2, PT, R25.reuse, 0xc, PT ;  /* 0x0000000c1900780c */ /* 0x040fe40003f42270 */
[----:B------:R-:W-:Y:S01]  /*24e0*/  @P3 MOV R18, R0 ;  /* 0x0000000000123202 */ /* 0x000fe20000000f00 */
[--C-:B------:R-:W-:Y:S01]  /*24f0*/  @P3 IMAD.MOV.U32 R0, RZ, RZ, R11.reuse ;  /* 0x000000ffff003224 */ /* 0x100fe200078e000b */
[C---:B------:R-:W-:Y:S02]  /*2500*/  ISETP.EQ.AND P3, PT, R25.reuse, 0x10, PT ;  /* 0x000000101900780c */ /* 0x040fe40003f62270 */
[----:B------:R-:W-:Y:S01]  /*2510*/  @P5 MOV R18, R30 ;  /* 0x0000001e00125202 */ /* 0x000fe20000000f00 */
[----:B------:R-:W-:Y:S01]  /*2520*/  @P5 IMAD.MOV.U32 R30, RZ, RZ, R11 ;  /* 0x000000ffff1e5224 */ /* 0x000fe200078e000b */
[----:B------:R-:W-:-:S02]  /*2530*/  ISETP.EQ.AND P5, PT, R25, 0x14, PT ;  /* 0x000000141900780c */ /* 0x000fc40003fa2270 */
[----:B------:R-:W-:Y:S02]  /*2540*/  @P6 MOV R19, R11 ;  /* 0x0000000b00136202 */ /* 0x000fe40000000f00 */
[C---:B------:R-:W-:Y:S01]  /*2550*/  ISETP.EQ.AND P6, PT, R25.reuse, 0x18, PT ;  /* 0x000000181900780c */ /* 0x040fe20003fc2270 */
[----:B------:R-:W-:Y:S01]  /*2560*/  @P2 IMAD.MOV.U32 R19, RZ, RZ, R12 ;  /* 0x000000ffff132224 */ /* 0x000fe200078e000c */
[----:B------:R-:W-:Y:S02]  /*2570*/  ISETP.EQ.AND P2, PT, R25, 0x1c, PT ;  /* 0x0000001c1900780c */ /* 0x000fe40003f42270 */
[----:B------:R-:W-:Y:S02]  /*2580*/  SHF.L.U32 R12, R26, 0x2, RZ ;  /* 0x000000021a0c7819 */ /* 0x000fe400000006ff */
[----:B------:R-:W-:Y:S02]  /*2590*/  @P3 MOV R19, R4 ;  /* 0x0000000400133202 */ /* 0x000fe40000000f00 */
[C---:B------:R-:W-:Y:S01]  /*25a0*/  ISETP.EQ.AND P3, PT, R31.reuse, 0x20, PT ;  /* 0x000000201f00780c */ /* 0x040fe20003f62270 */
[----:B------:R-:W-:Y:S01]  /*25b0*/  @P5 IMAD.MOV.U32 R19, RZ, RZ, R3 ;  /* 0x000000ffff135224 */ /* 0x000fe200078e0003 */
[----:B------:R-:W-:Y:S01]  /*25c0*/  ISETP.EQ.AND P5, PT, R31, 0x24, PT ;  /* 0x000000241f00780c */ /* 0x000fe20003fa2270 */
[----:B------:R-:W-:-:S02]  /*25d0*/  IMAD R3, R28, 0x38, R21 ;  /* 0x000000381c037824 */ /* 0x000fc400078e0215 */
[----:B------:R-:W-:Y:S02]  /*25e0*/  @P6 MOV R19, R0 ;  /* 0x0000000000136202 */ /* 0x000fe40000000f00 */
[----:B------:R-:W-:Y:S01]  /*25f0*/  @P2 MOV R19, R30 ;  /* 0x0000001e00132202 */ /* 0x000fe20000000f00 */
[----:B------:R0:W1:Y:S01]  /*2600*/  LDC R0, c[0x3][R21] ;  /* 0x00c0000015007b82 */ /* 0x0000620000000800 */
[----:B------:R-:W-:Y:S02]  /*2610*/  ISETP.EQ.AND P2, PT, R31, 0x28, PT ;  /* 0x000000281f00780c */ /* 0x000fe40003f42270 */
[C---:B------:R-:W-:Y:S02]  /*2620*/  ISETP.EQ.AND P6, PT, R25.reuse, 0x2c, PT ;  /* 0x0000002c1900780c */ /* 0x040fe40003fc2270 */
[----:B------:R-:W-:Y:S01]  /*2630*/  @P3 MOV R18, R29 ;  /* 0x0000001d00123202 */ /* 0x000fe20000000f00 */
[----:B------:R-:W-:Y:S01]  /*2640*/  @P3 IMAD.MOV.U32 R29, RZ, RZ, R11 ;  /* 0x000000ffff1d3224 */ /* 0x000fe200078e000b */
[C---:B------:R-:W-:Y:S01]  /*2650*/  ISETP.EQ.AND P3, PT, R25.reuse, 0x28, PT ;  /* 0x000000281900780c */ /* 0x040fe20003f62270 */
[----:B------:R-:W-:Y:S01]  /*2660*/  @P5 IMAD.MOV.U32 R18, RZ, RZ, R17 ;  /* 0x000000ffff125224 */ /* 0x000fe200078e0011 */
[----:B------:R-:W-:Y:S01]  /*2670*/  @P5 MOV R17, R11 ;  /* 0x0000000b00115202 */ /* 0x000fe20000000f00 */
[----:B------:R-:W-:Y:S01]  /*2680*/  @P1 IMAD.MOV.U32 R19, RZ, RZ, R29 ;  /* 0x000000ffff131224 */ /* 0x000fe200078e001d */
[----:B------:R-:W-:Y:S01]  /*2690*/  ISETP.EQ.AND P5, PT, R25, 0x30, PT ;  /* 0x000000301900780c */ /* 0x000fe20003fa2270 */
[C---:B------:R-:W-:Y:S01]  /*26a0*/  IMAD.SHL.U32 R25, R7.reuse, 0x4, RZ ;  /* 0x0000000407197824 */ /* 0x040fe200078e00ff */
[C---:B------:R-:W-:Y:S01]  /*26b0*/  LEA R3, R10.reuse, R3, 0x2 ;  /* 0x000000030a037211 */ /* 0x040fe200078e10ff */
[----:B------:R-:W-:Y:S01]  /*26c0*/  IMAD R7, R7, 0x3c, R12 ;  /* 0x0000003c07077824 */ /* 0x000fe200078e020c */
[----:B------:R-:W-:Y:S01]  /*26d0*/  @P2 MOV R18, R16 ;  /* 0x0000001000122202 */ /* 0x000fe20000000f00 */
[----:B------:R-:W-:Y:S01]  /*26e0*/  IMAD R4, R10, 0x3c, R25 ;  /* 0x0000003c0a047824 */ /* 0x000fe200078e0219 */
[C---:B------:R-:W-:Y:S01]  /*26f0*/  ISETP.EQ.AND P1, PT, R31.reuse, 0x2c, PT ;  /* 0x0000002c1f00780c */ /* 0x040fe20003f22270 */
[----:B------:R-:W-:Y:S01]  /*2700*/  IMAD.SHL.U32 R29, R8, 0x4, RZ ;  /* 0x00000004081d7824 */ /* 0x000fe200078e00ff */
[----:B------:R-:W2:Y:S01]  /*2710*/  LDC R3, c[0x3][R3] ;  /* 0x00c0000003037b82 */ /* 0x000ea20000000800 */
[----:B------:R-:W-:Y:S01]  /*2720*/  @P2 IMAD.MOV.U32 R16, RZ, RZ, R11 ;  /* 0x000000ffff102224 */ /* 0x000fe200078e000b */
[----:B------:R-:W-:Y:S01]  /*2730*/  SHF.L.U32 R25, R2, 0x2, RZ ;  /* 0x0000000202197819 */ /* 0x000fe200000006ff */
[----:B------:R-:W-:Y:S01]  /*2740*/  IMAD R29, R26, 0x3c, R29 ;  /* 0x0000003c1a1d7824 */ /* 0x000fe200078e021d */
[----:B------:R-:W-:Y:S01]  /*2750*/  ISETP.EQ.AND P2, PT, R31, 0x30, PT ;  /* 0x000000301f00780c */ /* 0x000fe20003f42270 */
[----:B------:R-:W-:Y:S01]  /*2760*/  IMAD.SHL.U32 R31, R27, 0x4, RZ ;  /* 0x000000041b1f7824 */ /* 0x000fe200078e00ff */
[----:B------:R-:W-:Y:S01]  /*2770*/  SHF.L.U32 R12, R22, 0x2, RZ ;  /* 0x00000002160c7819 */ /* 0x000fe200000006ff */
[----:B------:R-:W-:Y:S01]  /*2780*/  IMAD R8, R8, 0x3c, R25 ;  /* 0x0000003c08087824 */ /* 0x000fe200078e0219 */
[----:B------:R-:W3:Y:S01]  /*2790*/  LDC R4, c[0x3][R4] ;  /* 0x00c0000004047b82 */ /* 0x000ee20000000800 */
[----:B------:R-:W-:Y:S01]  /*27a0*/  IMAD R10, R2, 0x3c, R31 ;  /* 0x0000003c020a7824 */ /* 0x000fe200078e021f */
[----:B0-----:R-:W-:Y:S01]  /*27b0*/  SHF.L.U32 R21, R24, 0x2, RZ ;  /* 0x0000000218157819 */ /* 0x001fe200000006ff */
[----:B------:R-:W-:-:S02]  /*27c0*/  @P1 IMAD.MOV.U32 R18, RZ, RZ, R15 ;  /* 0x000000ffff121224 */ /* 0x000fc400078e000f */
[----:B------:R-:W-:Y:S02]  /*27d0*/  @P1 IMAD.MOV.U32 R15, RZ, RZ, R11 ;  /* 0x000000ffff0f1224 */ /* 0x000fe400078e000b */
[----:B------:R-:W-:Y:S01]  /*27e0*/  @P0 IMAD.MOV.U32 R19, RZ, RZ, R17 ;  /* 0x000000ffff130224 */ /* 0x000fe200078e0011 */
[----:B------:R-:W0:Y:S01]  /*27f0*/  LDC R7, c[0x3][R7] ;  /* 0x00c0000007077b82 */ /* 0x000e220000000800 */
[----:B------:R-:W-:Y:S01]  /*2800*/  IMAD R17, R27, 0x3c, R12 ;  /* 0x0000003c1b117824 */ /* 0x000fe200078e020c */
[----:B------:R-:W-:Y:S01]  /*2810*/  @P2 MOV R18, R14 ;  /* 0x0000000e00122202 */ /* 0x000fe20000000f00 */
[----:B------:R-:W-:Y:S01]  /*2820*/  @P2 IMAD.MOV.U32 R14, RZ, RZ, R11 ;  /* 0x000000ffff0e2224 */ /* 0x000fe200078e000b */
[----:B------:R-:W-:Y:S01]  /*2830*/  @P3 MOV R19, R16 ;  /* 0x0000001000133202 */ /* 0x000fe20000000f00 */
[----:B------:R-:W-:Y:S01]  /*2840*/  IMAD R12, R22, 0x3c, R21 ;  /* 0x0000003c160c7824 */ /* 0x000fe200078e0215 */
[----:B------:R-:W-:Y:S01]  /*2850*/  @P6 MOV R19, R15 ;  /* 0x0000000f00136202 */ /* 0x000fe20000000f00 */
[----:B------:R-:W-:Y:S01]  /*2860*/  IMAD.SHL.U32 R15, R20, 0x4, RZ ;  /* 0x00000004140f7824 */ /* 0x000fe200078e00ff */
[----:B------:R-:W4:Y:S01]  /*2870*/  LDC R2, c[0x3][R29] ;  /* 0x00c000001d027b82 */ /* 0x000f220000000800 */
[----:B------:R-:W-:Y:S01]  /*2880*/  @P5 MOV R19, R14 ;  /* 0x0000000e00135202 */ /* 0x000fe20000000f00 */
[----:B------:R-:W-:Y:S01]  /*2890*/  IMAD.SHL.U32 R21, R18, 0x4, RZ ;  /* 0x0000000412157824 */ /* 0x000fe200078e00ff */
[----:B------:R-:W-:Y:S01]  /*28a0*/  ISETP.GE.U32.AND P0, PT, R6, 0x2, PT ;  /* 0x000000020600780c */ /* 0x000fe20003f06070 */
[----:B------:R-:W-:-:S02]  /*28b0*/  IMAD R15, R24, 0x3c, R15 ;  /* 0x0000003c180f7824 */ /* 0x000fc400078e020f */
[----:B-1----:R-:W-:Y:S01]  /*28c0*/  FADD R0, RZ, R0 ;  /* 0x00000000ff007221 */ /* 0x002fe20000000000 */
[----:B------:R-:W-:Y:S01]  /*28d0*/  IMAD.SHL.U32 R13, R19, 0x4, RZ ;  /* 0x00000004130d7824 */ /* 0x000fe200078e00ff */
[----:B------:R-:W1:Y:S01]  /*28e0*/  LDC R8, c[0x3][R8] ;  /* 0x00c0000008087b82 */ /* 0x000e620000000800 */
[----:B------:R-:W-:Y:S01]  /*28f0*/  IMAD R21, R20, 0x3c, R21 ;  /* 0x0000003c14157824 */ /* 0x000fe200078e0215 */
[----:B------:R-:W-:Y:S01]  /*2900*/  SHF.L.U32 R20, R23, 0x2, RZ ;  /* 0x0000000217147819 */ /* 0x000fe200000006ff */
[----:B------:R-:W-:Y:S02]  /*2910*/  IMAD R13, R18, 0x3c, R13 ;  /* 0x0000003c120d7824 */ /* 0x000fe400078e020d */
[----:B------:R-:W-:Y:S02]  /*2920*/  IMAD.MOV.U32 R22, RZ, RZ, 0x38 ;  /* 0x00000038ff167424 */ /* 0x000fe400078e00ff */
[----:B------:R-:W-:Y:S01]  /*2930*/  IMAD R20, R19, 0x3c, R20 ;  /* 0x0000003c13147824 */ /* 0x000fe200078e0214 */
[----:B------:R-:W5:Y:S01]  /*2940*/  LDC R10, c[0x3][R10] ;  /* 0x00c000000a0a7b82 */ /* 0x000f620000000800 */
[----:B------:R-:W-:-:S07]  /*2950*/  IMAD R23, R23, 0x3c, R22 ;  /* 0x0000003c17177824 */ /* 0x000fce00078e0216 */
[----:B------:R3:W5:Y:S01]  /*2960*/  LDC R11, c[0x3][R17] ;  /* 0x00c00000110b7b82 */ /* 0x0007620000000800 */
[----:B--2---:R-:W-:-:S07]  /*2970*/  FADD R3, R0, R3 ;  /* 0x0000000300037221 */ /* 0x004fce0000000000 */
[----:B------:R-:W2:Y:S01]  /*2980*/  LDC R12, c[0x3][R12] ;  /* 0x00c000000c0c7b82 */ /* 0x000ea20000000800 */
[----:B---3--:R-:W-:Y:S01]  /*2990*/  FADD R4, R3, R4 ;  /* 0x0000000403047221 */ /* 0x008fe20000000000 */
[----:B------:R-:W3:Y:S06]  /*29a0*/  S2R R17, SR_TID.X ;  /* 0x0000000000117919 */ /* 0x000eec0000002100 */
[----:B------:R-:W2:Y:S01]  /*29b0*/  LDC R14, c[0x3][R15] ;  /* 0x00c000000f0e7b82 */ /* 0x000ea20000000800 */
[----:B0-----:R-:W-:-:S07]  /*29c0*/  FADD R7, R4, R7 ;  /* 0x0000000704077221 */ /* 0x001fce0000000000 */
[----:B------:R-:W0:Y:S01]  /*29d0*/  LDC R16, c[0x3][R21] ;  /* 0x00c0000015107b82 */ /* 0x000e220000000800 */
[----:B----4-:R-:W-:-:S07]  /*29e0*/  FADD R7, R7, R2 ;  /* 0x0000000207077221 */ /* 0x010fce0000000000 */
[----:B------:R-:W4:Y:S01]  /*29f0*/  LDC R18, c[0x3][R13] ;  /* 0x00c000000d127b82 */ /* 0x000f220000000800 */
[----:B-1----:R-:W-:-:S07]  /*2a00*/  FADD R7, R7, R8 ;  /* 0x0000000807077221 */ /* 0x002fce0000000000 */
[----:B------:R-:W1:Y:S01]  /*2a10*/  LDC R20, c[0x3][R20] ;  /* 0x00c0000014147b82 */ /* 0x000e620000000800 */
[----:B-----5:R-:W-:Y:S01]  /*2a20*/  FADD R10, R7, R10 ;  /* 0x0000000a070a7221 */ /* 0x020fe20000000000 */
[C---:B---3--:R-:W-:Y:S02]  /*2a30*/  LEA R3, R17.reuse, UR4, 0x2 ;  /* 0x0000000411037c11 */ /* 0x048fe4000f8e10ff */
[----:B------:R-:W-:-:S04]  /*2a40*/  LEA R2, R17, UR5, 0x2 ;  /* 0x0000000511027c11 */ /* 0x000fc8000f8e10ff */
[----:B------:R-:W3:Y:S01]  /*2a50*/  LDC R0, c[0x3][R23] ;  /* 0x00c0000017007b82 */ /* 0x000ee20000000800 */
[----:B------:R-:W-:-:S04]  /*2a60*/  FADD R11, R10, R11 ;  /* 0x0000000b0a0b7221 */ /* 0x000fc80000000000 */
[----:B--2---:R-:W-:-:S04]  /*2a70*/  FADD R11, R11, R12 ;  /* 0x0000000c0b0b7221 */ /* 0x004fc80000000000 */
[----:B------:R-:W-:-:S04]  /*2a80*/  FADD R11, R11, R14 ;  /* 0x0000000e0b0b7221 */ /* 0x000fc80000000000 */
[----:B0-----:R-:W-:-:S04]  /*2a90*/  FADD R11, R11, R16 ;  /* 0x000000100b0b7221 */ /* 0x001fc80000000000 */
[----:B----4-:R-:W-:-:S04]  /*2aa0*/  FADD R11, R11, R18 ;  /* 0x000000120b0b7221 */ /* 0x010fc80000000000 */
[----:B-1----:R-:W-:-:S04]  /*2ab0*/  FADD R11, R11, R20 ;  /* 0x000000140b0b7221 */ /* 0x002fc80000000000 */
[----:B---3--:R-:W-:-:S05]  /*2ac0*/  FADD R0, R11, R0 ;  /* 0x000000000b007221 */ /* 0x008fca0000000000 */
[----:B------:R0:W-:Y:S04]  /*2ad0*/  STS [R3], R0 ;  /* 0x0000000003007388 */ /* 0x0001e80000000800 */
[----:B------:R0:W-:Y:S01]  /*2ae0*/  STS [R2], R9 ;  /* 0x0000000902007388 */ /* 0x0001e20000000800 */
[----:B------:R-:W-:Y:S06]  /*2af0*/  BAR.SYNC.DEFER_BLOCKING 0x0 ;  /* 0x0000000000007b1d */ /* 0x000fec0000010000 */
[----:B------:R-:W-:Y:S05]  /*2b00*/  @!P0 BRA `(.L_x_0) ;  /* 0x0000000000448947 */ /* 0x000fea0003800000 */
.L_x_3:
[----:B------:R-:W-:Y:S01]  /*2b10*/  MOV R8, R6 ;  /* 0x0000000600087202 */ /* 0x000fe20000000f00 */
[----:B------:R-:W-:Y:S01]  /*2b20*/  BSSY.RECONVERGENT B0, `(.L_x_1) ;  /* 0x000000c000007945 */ /* 0x000fe20003800200 */
[----:B------:R-:W-:-:S04]  /*2b30*/  SHF.R.U32.HI R6, RZ, 0x1, R6 ;  /* 0x00000001ff067819 */ /* 0x000fc80000011606 */
[----:B------:R-:W-:-:S13]  /*2b40*/  ISETP.GE.U32.AND P0, PT, R17, R6, PT ;  /* 0x000000061100720c */ /* 0x000fda0003f06070 */
[----:B-1----:R-:W-:Y:S05]  /*2b50*/  @P0 BRA `(.L_x_2) ;  /* 0x0000000000200947 */ /* 0x002fea0003800000 */
[----:B------:R-:W-:Y:S01]  /*2b60*/  IMAD R4, R6, 0x4, R3 ;  /* 0x0000000406047824 */ /* 0x000fe200078e0203 */
[----:B0-----:R-:W-:Y:S05]  /*2b70*/  LDS R0, [R3] ;  /* 0x0000000003007984 */ /* 0x001fea0000000800 */
[----:B------:R-:W0:Y:S02]  /*2b80*/  LDS R4, [R4] ;  /* 0x0000000004047984 */ /* 0x000e240000000800 */
[----:B0-----:R-:W-:-:S13]  /*2b90*/  FSETP.GT.AND P0, PT, R0, R4, PT ;  /* 0x000000040000720b */ /* 0x001fda0003f04000 */
[----:B------:R-:W-:Y:S01]  /*2ba0*/  @P0 LEA R0, R6, R2, 0x2 ;  /* 0x0000000206000211 */ /* 0x000fe200078e10ff */
[----:B------:R-:W-:Y:S04]  /*2bb0*/  @P0 STS [R3], R4 ;  /* 0x0000000403000388 */ /* 0x000fe80000000800 */
[----:B------:R-:W0:Y:S04]  /*2bc0*/  @P0 LDS R7, [R0] ;  /* 0x0000000000070984 */ /* 0x000e280000000800 */
[----:B0-----:R1:W-:Y:S02]  /*2bd0*/  @P0 STS [R2], R7 ;  /* 0x0000000702000388 */ /* 0x0013e40000000800 */
.L_x_2:
[----:B------:R-:W-:Y:S05]  /*2be0*/  BSYNC.RECONVERGENT B0 ;  /* 0x0000000000007941 */ /* 0x000fea0003800200 */
.L_x_1:
[----:B------:R-:W-:Y:S01]  /*2bf0*/  BAR.SYNC.DEFER_BLOCKING 0x0 ;  /* 0x0000000000007b1d */ /* 0x000fe20000010000 */
[----:B------:R-:W-:-:S13]  /*2c00*/  ISETP.GT.U32.AND P0, PT, R8, 0x3, PT ;  /* 0x000000030800780c */ /* 0x000fda0003f04070 */
[----:B------:R-:W-:Y:S05]  /*2c10*/  @P0 BRA `(.L_x_3) ;  /* 0xfffffffc00bc0947 */ /* 0x000fea000383ffff */
.L_x_0:
[----:B------:R-:W-:-:S13]  /*2c20*/  ISETP.NE.AND P0, PT, R17, RZ, PT ;  /* 0x000000ff1100720c */ /* 0x000fda0003f05270 */
[----:B------:R-:W-:Y:S05]  /*2c30*/  @P0 EXIT ;  /* 0x000000000000094d */ /* 0x000fea0003800000 */
[----:B------:R-:W2:Y:S01]  /*2c40*/  S2UR UR5, SR_CgaCtaId ;  /* 0x00000000000579c3 */ /* 0x000ea20000008800 */
[----:B------:R-:W-:-:S07]  /*2c50*/  UMOV UR4, 0x400 ;  /* 0x0000040000047882 */ /* 0x000fce0000000000 */
[----:B01----:R-:W0:Y:S08]  /*2c60*/  LDC.64 R2, c[0x0][0x380] ;  /* 0x0000e000ff027b82 */ /* 0x003e300000000a00 */
[----:B------:R-:W1:Y:S01]  /*2c70*/  LDC.64 R6, c[0x0][0x390] ;  /* 0x0000e400ff067b82 */ /* 0x000e620000000a00 */
[----:B--2---:R-:W-:Y:S01]  /*2c80*/  ULEA UR4, UR5, UR4, 0x18 ;  /* 0x0000000405047291 */ /* 0x004fe2000f8ec0ff */
[----:B0-----:R-:W-:-:S08]  /*2c90*/  IMAD.WIDE.U32 R2, R5, 0x4, R2 ;  /* 0x0000000405027825 */ /* 0x001fd000078e0002 */
[----:B------:R-:W0:Y:S04]  /*2ca0*/  LDS R9, [UR4] ;  /* 0x00000004ff097984 */ /* 0x000e280008000800 */
[----:B------:R-:W2:Y:S01]  /*2cb0*/  LDS R11, [UR4+0x400] ;  /* 0x00040004ff0b7984 */ /* 0x000ea20008000800 */
[----:B-1----:R-:W-:-:S03]  /*2cc0*/  IMAD.WIDE.U32 R4, R5, 0x4, R6 ;  /* 0x0000000405047825 */ /* 0x002fc600078e0006 */
[----:B0-----:R-:W-:Y:S04]  /*2cd0*/  STG.E desc[UR8][R2.64], R9 ;  /* 0x0000000902007986 */ /* 0x001fe8000c101908 */
[----:B--2---:R-:W-:Y:S01]  /*2ce0*/  STG.E desc[UR8][R4.64], R11 ;  /* 0x0000000b04007986 */ /* 0x004fe2000c101908 */
[----:B------:R-:W-:Y:S05]  /*2cf0*/  EXIT ;  /* 0x000000000000794d */ /* 0x000fea0003800000 */
.L_x_4:
[----:B------:R-:W-:-:S00]  /*2d00*/  BRA `(.L_x_4) ;  /* 0xfffffffc00fc7947 */ /* 0x000fc0000383ffff */
[----:B------:R-:W-:-:S00]  /*2d10*/  NOP ;  /* 0x0000000000007918 */ /* 0x000fc00000000000 */
        /* <DEDUP_REMOVED lines=14> */
.L_x_5:


//--------------------- .nv.shared._Z12kernelReducePfPyPj --------------------------
	.section	.nv.shared._Z12kernelReducePfPyPj,"aw",@nobits
	.sectionflags	@""
	.align	4
.nv.shared._Z12kernelReducePfPyPj:
	.zero		3072


//--------------------- .nv.shared.reserved.0     --------------------------
	.section	.nv.shared.reserved.0,"aw",@nobits
	.weak		__nv_reservedSMEM_offset_0_alias
	.size		__nv_reservedSMEM_offset_0_alias, 0, 64
	.other		__nv_reservedSMEM_offset_0_alias,@"STO_CUDA_RESERVED_SHARED STV_DEFAULT"
__nv_reservedSMEM_offset_0_alias:
	.zero		0
	.zero		64


//--------------------- .nv.constant0._Z12kernelReducePfPyPj --------------------------
	.section	.nv.constant0._Z12kernelReducePfPyPj,"a",@progbits
	.sectionflags	@""
	.align	4
.nv.constant0._Z12kernelReducePfPyPj:
	.zero		920


//--------------------- SYMBOLS --------------------------

	.type		.nv.reservedSmem.offset0,@object
	.size		.nv.reservedSmem.offset0,0x4
	.type		.nv.reservedSmem.cap,@object
	.size		.nv.reservedSmem.cap,0x4
